	.target	sm_90a

	.elftype	@"ET_EXEC"


//--------------------- .note.nv.tkinfo           --------------------------
	.section	.note.nv.tkinfo,"",@"SHT_NOTE"
	.sectionflags	@"SHF_NOTE_NV_TKINFO"
	.tkinfo
        /*0018*/ 	.word	0x00000002
        /*0030*/ 	.string	""
        /*0030*/ 	.string	"ptxas"
        /*0030*/ 	.string	"Cuda compilation tools, release 13.0, V13.0.88"
        /*0030*/ 	.string	"Build cuda_13.0.r13.0/compiler.36424714_0"
        /*0030*/ 	.string	"-arch sm_90a -m 64 "



//--------------------- .note.nv.cuinfo           --------------------------
	.section	.note.nv.cuinfo,"",@"SHT_NOTE"
	.sectionflags	@"SHF_NOTE_NV_CUINFO"
        /*0018*/ 	.short	0x0002
        /*001a*/ 	.short	0x005a
        /*001c*/ 	.short	0x0082
	.zero		2


//--------------------- .nv.info                  --------------------------
	.section	.nv.info,"",@"SHT_CUDA_INFO"
	.align	4


	//----- nvinfo : EIATTR_REGCOUNT
	.align		4
        /*0000*/ 	.byte	0x04, 0x2f
        /*0002*/ 	.short	(.L_15 - .L_14)
	.align		4
.L_14:
        /*0004*/ 	.word	index@(_ZN7cutlass13device_kernelINS_4gemm6kernel13GemmUniversalIN4cute5tupleIJiiiiEEENS1_10collective13CollectiveMmaINS1_34MainloopSm90TmaGmmaWarpSpecializedILi9ENS5_IJNS4_1CILi4EEESB_NSA_ILi1EEEEEENS1_35KernelTmaWarpSpecializedCooperativeEEENS5_IJNSA_ILi128EEENSA_ILi64EEENSA_ILi32EEEEEENS_10tfloat32_tENS5_IJlSC_lEEESK_SL_NS4_8TiledMMAINS4_8MMA_AtomIJNS4_4SM904GMMA29MMA_64x64x8_F32TF32TF32_SS_TNILNSP_7ScaleInE1ELSR_1EEEEEENS4_6LayoutINS5_IJNSA_ILi2EEESC_SC_EEENS5_IJSC_NSA_ILi0EEESX_EEEEENS5_IJNS4_10UnderscoreES10_S10_EEEEENS4_23SM90_TMA_LOAD_MULTICASTENS4_14ComposedLayoutINS4_7SwizzleILi3ELi4ELi3EEENS4_18smem_ptr_flag_bitsILi32EEENSU_INS5_IJNSA_ILi8EEESI_EEENS5_IJSI_SC_EEEEEEEvNS4_8identityES13_S1D_vS1E_EENS_8epilogue10collective6detail29Sm90TmaWarpSpecializedAdapterINS1H_15DefaultEpilogueISK_SL_SL_NS1G_6thread17LinearCombinationISK_Li1EffLNS1L_9ScaleType4KindE0ELNS_15FloatRoundStyleE2ESK_EENS1_15EpilogueDefaultEEEEEvvEEEEvNT_6ParamsE)
        /*0008*/ 	.word	0x000000a8


	//----- nvinfo : EIATTR_FRAME_SIZE
	.align		4
.L_15:
        /*000c*/ 	.byte	0x04, 0x11
        /*000e*/ 	.short	(.L_17 - .L_16)
	.align		4
.L_16:
        /*0010*/ 	.word	index@(_ZN7cutlass13device_kernelINS_4gemm6kernel13GemmUniversalIN4cute5tupleIJiiiiEEENS1_10collective13CollectiveMmaINS1_34MainloopSm90TmaGmmaWarpSpecializedILi9ENS5_IJNS4_1CILi4EEESB_NSA_ILi1EEEEEENS1_35KernelTmaWarpSpecializedCooperativeEEENS5_IJNSA_ILi128EEENSA_ILi64EEENSA_ILi32EEEEEENS_10tfloat32_tENS5_IJlSC_lEEESK_SL_NS4_8TiledMMAINS4_8MMA_AtomIJNS4_4SM904GMMA29MMA_64x64x8_F32TF32TF32_SS_TNILNSP_7ScaleInE1ELSR_1EEEEEENS4_6LayoutINS5_IJNSA_ILi2EEESC_SC_EEENS5_IJSC_NSA_ILi0EEESX_EEEEENS5_IJNS4_10UnderscoreES10_S10_EEEEENS4_23SM90_TMA_LOAD_MULTICASTENS4_14ComposedLayoutINS4_7SwizzleILi3ELi4ELi3EEENS4_18smem_ptr_flag_bitsILi32EEENSU_INS5_IJNSA_ILi8EEESI_EEENS5_IJSI_SC_EEEEEEEvNS4_8identityES13_S1D_vS1E_EENS_8epilogue10collective6detail29Sm90TmaWarpSpecializedAdapterINS1H_15DefaultEpilogueISK_SL_SL_NS1G_6thread17LinearCombinationISK_Li1EffLNS1L_9ScaleType4KindE0ELNS_15FloatRoundStyleE2ESK_EENS1_15EpilogueDefaultEEEEEvvEEEEvNT_6ParamsE)
        /*0014*/ 	.word	0x00000000


	//----- nvinfo : EIATTR_MIN_STACK_SIZE
	.align		4
.L_17:
        /*0018*/ 	.byte	0x04, 0x12
        /*001a*/ 	.short	(.L_19 - .L_18)
	.align		4
.L_18:
        /*001c*/ 	.word	index@(_ZN7cutlass13device_kernelINS_4gemm6kernel13GemmUniversalIN4cute5tupleIJiiiiEEENS1_10collective13CollectiveMmaINS1_34MainloopSm90TmaGmmaWarpSpecializedILi9ENS5_IJNS4_1CILi4EEESB_NSA_ILi1EEEEEENS1_35KernelTmaWarpSpecializedCooperativeEEENS5_IJNSA_ILi128EEENSA_ILi64EEENSA_ILi32EEEEEENS_10tfloat32_tENS5_IJlSC_lEEESK_SL_NS4_8TiledMMAINS4_8MMA_AtomIJNS4_4SM904GMMA29MMA_64x64x8_F32TF32TF32_SS_TNILNSP_7ScaleInE1ELSR_1EEEEEENS4_6LayoutINS5_IJNSA_ILi2EEESC_SC_EEENS5_IJSC_NSA_ILi0EEESX_EEEEENS5_IJNS4_10UnderscoreES10_S10_EEEEENS4_23SM90_TMA_LOAD_MULTICASTENS4_14ComposedLayoutINS4_7SwizzleILi3ELi4ELi3EEENS4_18smem_ptr_flag_bitsILi32EEENSU_INS5_IJNSA_ILi8EEESI_EEENS5_IJSI_SC_EEEEEEEvNS4_8identityES13_S1D_vS1E_EENS_8epilogue10collective6detail29Sm90TmaWarpSpecializedAdapterINS1H_15DefaultEpilogueISK_SL_SL_NS1G_6thread17LinearCombinationISK_Li1EffLNS1L_9ScaleType4KindE0ELNS_15FloatRoundStyleE2ESK_EENS1_15EpilogueDefaultEEEEEvvEEEEvNT_6ParamsE)
        /*0020*/ 	.word	0x00000000
.L_19:


//--------------------- .nv.compat                --------------------------
	.section	.nv.compat,"",@"SHT_CUDA_COMPAT_INFO"
	.align	4
        /*0000*/ 	.byte	0x02, 0x09, 0x01, 0x00, 0x02, 0x02, 0x04, 0x00, 0x02, 0x05, 0x05, 0x00, 0x03, 0x07, 0x01, 0x01
        /*0010*/ 	.byte	0x02, 0x03, 0x01, 0x00, 0x02, 0x06, 0x01, 0x00, 0x04, 0x0b, 0x08, 0x00, 0x00, 0x00, 0x00, 0x00
        /*0020*/ 	.byte	0x00, 0x00, 0x00, 0x00


//--------------------- .nv.info._ZN7cutlass13device_kernelINS_4gemm6kernel13GemmUniversalIN4cute5tupleIJiiiiEEENS1_10collective13CollectiveMmaINS1_34MainloopSm90TmaGmmaWarpSpecializedILi9ENS5_IJNS4_1CILi4EEESB_NSA_ILi1EEEEEENS1_35KernelTmaWarpSpecializedCooperativeEEENS5_IJNSA_ILi128EEENSA_ILi64EEENSA_ILi32EEEEEENS_10tfloat32_tENS5_IJlSC_lEEESK_SL_NS4_8TiledMMAINS4_8MMA_AtomIJNS4_4SM904GMMA29MMA_64x64x8_F32TF32TF32_SS_TNILNSP_7ScaleInE1ELSR_1EEEEEENS4_6LayoutINS5_IJNSA_ILi2EEESC_SC_EEENS5_IJSC_NSA_ILi0EEESX_EEEEENS5_IJNS4_10UnderscoreES10_S10_EEEEENS4_23SM90_TMA_LOAD_MULTICASTENS4_14ComposedLayoutINS4_7SwizzleILi3ELi4ELi3EEENS4_18smem_ptr_flag_bitsILi32EEENSU_INS5_IJNSA_ILi8EEESI_EEENS5_IJSI_SC_EEEEEEEvNS4_8identityES13_S1D_vS1E_EENS_8epilogue10collective6detail29Sm90TmaWarpSpecializedAdapterINS1H_15DefaultEpilogueISK_SL_SL_NS1G_6thread17LinearCombinationISK_Li1EffLNS1L_9ScaleType4KindE0ELNS_15FloatRoundStyleE2ESK_EENS1_15EpilogueDefaultEEEEEvvEEEEvNT_6ParamsE --------------------------
	.section	.nv.info._ZN7cutlass13device_kernelINS_4gemm6kernel13GemmUniversalIN4cute5tupleIJiiiiEEENS1_10collective13CollectiveMmaINS1_34MainloopSm90TmaGmmaWarpSpecializedILi9ENS5_IJNS4_1CILi4EEESB_NSA_ILi1EEEEEENS1_35KernelTmaWarpSpecializedCooperativeEEENS5_IJNSA_ILi128EEENSA_ILi64EEENSA_ILi32EEEEEENS_10tfloat32_tENS5_IJlSC_lEEESK_SL_NS4_8TiledMMAINS4_8MMA_AtomIJNS4_4SM904GMMA29MMA_64x64x8_F32TF32TF32_SS_TNILNSP_7ScaleInE1ELSR_1EEEEEENS4_6LayoutINS5_IJNSA_ILi2EEESC_SC_EEENS5_IJSC_NSA_ILi0EEESX_EEEEENS5_IJNS4_10UnderscoreES10_S10_EEEEENS4_23SM90_TMA_LOAD_MULTICASTENS4_14ComposedLayoutINS4_7SwizzleILi3ELi4ELi3EEENS4_18smem_ptr_flag_bitsILi32EEENSU_INS5_IJNSA_ILi8EEESI_EEENS5_IJSI_SC_EEEEEEEvNS4_8identityES13_S1D_vS1E_EENS_8epilogue10collective6detail29Sm90TmaWarpSpecializedAdapterINS1H_15DefaultEpilogueISK_SL_SL_NS1G_6thread17LinearCombinationISK_Li1EffLNS1L_9ScaleType4KindE0ELNS_15FloatRoundStyleE2ESK_EENS1_15EpilogueDefaultEEEEEvvEEEEvNT_6ParamsE,"",@"SHT_CUDA_INFO"
	.sectionflags	@""
	.align	4


	//----- nvinfo : EIATTR_CUDA_API_VERSION
	.align		4
        /*0000*/ 	.byte	0x04, 0x37
        /*0002*/ 	.short	(.L_21 - .L_20)
.L_20:
        /*0004*/ 	.word	0x00000082


	//----- nvinfo : EIATTR_KPARAM_INFO
	.align		4
.L_21:
        /*0008*/ 	.byte	0x04, 0x17
        /*000a*/ 	.short	(.L_23 - .L_22)
.L_22:
        /*000c*/ 	.word	0x00000000
        /*0010*/ 	.short	0x0000
        /*0012*/ 	.short	0x0070
        /*0014*/ 	.byte	0x00, 0xf0, 0x01, 0x10


	//----- nvinfo : EIATTR_SPARSE_MMA_MASK
	.align		4
.L_23:
        /*0018*/ 	.byte	0x03, 0x50
        /*001a*/ 	.short	0x0000


	//----- nvinfo : EIATTR_MAXREG_COUNT
	.align		4
        /*001c*/ 	.byte	0x03, 0x1b
        /*001e*/ 	.short	0x00a8


	//----- nvinfo : EIATTR_NUM_BARRIERS
	.align		4
        /*0020*/ 	.byte	0x02, 0x4c
        /*0022*/ 	.byte	0x01
	.zero		1


	//----- nvinfo : EIATTR_EXTERNS
	.align		4
        /*0024*/ 	.byte	0x04, 0x0f
        /*0026*/ 	.short	(.L_25 - .L_24)


	//   ....[0]....
	.align		4
.L_24:
        /*0028*/ 	.word	index@(__assertfail)


	//----- nvinfo : EIATTR_MERCURY_ISA_VERSION
	.align		4
.L_25:
        /*002c*/ 	.byte	0x03, 0x5f
        /*002e*/ 	.short	0x0101


	//----- nvinfo : EIATTR_INT_WARP_WIDE_INSTR_OFFSETS
	.align		4
        /*0030*/ 	.byte	0x04, 0x31
        /*0032*/ 	.short	(.L_27 - .L_26)


	//   ....[0]....
.L_26:
        /*0034*/ 	.word	0x00000550


	//   ....[1]....
        /*0038*/ 	.word	0x00000580


	//   ....[2]....
        /*003c*/ 	.word	0x00000730


	//----- nvinfo : EIATTR_COOP_GROUP_MASK_REGIDS
	.align		4
.L_27:
        /*0040*/ 	.byte	0x04, 0x29
        /*0042*/ 	.short	(.L_29 - .L_28)


	//   ....[0]....
.L_28:
        /*0044*/ 	.word	0xffffffff


	//   ....[1]....
        /*0048*/ 	.word	0xffffffff


	//   ....[2]....
        /*004c*/ 	.word	0xffffffff


	//   ....[3]....
        /*0050*/ 	.word	0xffffffff


	//   ....[4]....
        /*0054*/ 	.word	0xffffffff


	//   ....[5]....
        /*0058*/ 	.word	0xffffffff


	//----- nvinfo : EIATTR_COOP_GROUP_INSTR_OFFSETS
	.align		4
.L_29:
        /*005c*/ 	.byte	0x04, 0x28
        /*005e*/ 	.short	(.L_31 - .L_30)


	//   ....[0]....
.L_30:
        /*0060*/ 	.word	0x00000060


	//   ....[1]....
        /*0064*/ 	.word	0x00000070


	//   ....[2]....
        /*0068*/ 	.word	0x00000130


	//   ....[3]....
        /*006c*/ 	.word	0x000003a0


	//   ....[4]....
        /*0070*/ 	.word	0x000008e0


	//   ....[5]....
        /*0074*/ 	.word	0x00001320


	//----- nvinfo : EIATTR_REG_RECONFIG
	.align		4
.L_31:
        /*0078*/ 	.byte	0x01, 0x54
	.zero		2


	//----- nvinfo : EIATTR_SYSCALL_OFFSETS
	.align		4
        /*007c*/ 	.byte	0x04, 0x46
        /*007e*/ 	.short	(.L_33 - .L_32)


	//   ....[0]....
.L_32:
        /*0080*/ 	.word	0x000014e0


	//----- nvinfo : EIATTR_MBARRIER_INSTR_OFFSETS
	.align		4
.L_33:
        /*0084*/ 	.byte	0x04, 0x39
        /*0086*/ 	.short	(.L_35 - .L_34)


	//   ....[0]....
.L_34:
        /*0088*/ 	.word	0x00000250
        /*008c*/ 	.word	0x000000ff
        /*0090*/ 	.word	0x00000000
        /*0094*/ 	.short	0x0100
        /*0096*/ 	.byte	0x08
	.zero		1


	//   ....[1]....
        /*0098*/ 	.word	0x00000260
        /*009c*/ 	.word	0x000000ff
        /*00a0*/ 	.word	0x00000048
        /*00a4*/ 	.short	0x0100
        /*00a6*/ 	.byte	0x08
	.zero		1


	//   ....[2]....
        /*00a8*/ 	.word	0x00000270
        /*00ac*/ 	.word	0x000000ff
        /*00b0*/ 	.word	0x00000008
        /*00b4*/ 	.short	0x0100
        /*00b6*/ 	.byte	0x08
	.zero		1


	//   ....[3]....
        /*00b8*/ 	.word	0x00000280
        /*00bc*/ 	.word	0x000000ff
        /*00c0*/ 	.word	0x00000050
        /*00c4*/ 	.short	0x0100
        /*00c6*/ 	.byte	0x08
	.zero		1


	//   ....[4]....
        /*00c8*/ 	.word	0x00000290
        /*00cc*/ 	.word	0x000000ff
        /*00d0*/ 	.word	0x00000010
        /*00d4*/ 	.short	0x0100
        /*00d6*/ 	.byte	0x08
	.zero		1


	//   ....[5]....
        /*00d8*/ 	.word	0x000002a0
        /*00dc*/ 	.word	0x000000ff
        /*00e0*/ 	.word	0x00000058
        /*00e4*/ 	.short	0x0100
        /*00e6*/ 	.byte	0x08
	.zero		1


	//   ....[6]....
        /*00e8*/ 	.word	0x000002b0
        /*00ec*/ 	.word	0x000000ff
        /*00f0*/ 	.word	0x00000018
        /*00f4*/ 	.short	0x0100
        /*00f6*/ 	.byte	0x08
	.zero		1


	//   ....[7]....
        /*00f8*/ 	.word	0x000002c0
        /*00fc*/ 	.word	0x000000ff
        /*0100*/ 	.word	0x00000060
        /*0104*/ 	.short	0x0100
        /*0106*/ 	.byte	0x08
	.zero		1


	//   ....[8]....
        /*0108*/ 	.word	0x000002d0
        /*010c*/ 	.word	0x000000ff
        /*0110*/ 	.word	0x00000020
        /*0114*/ 	.short	0x0100
        /*0116*/ 	.byte	0x08
	.zero		1


	//   ....[9]....
        /*0118*/ 	.word	0x000002e0
        /*011c*/ 	.word	0x000000ff
        /*0120*/ 	.word	0x00000068
        /*0124*/ 	.short	0x0100
        /*0126*/ 	.byte	0x08
	.zero		1


	//   ....[10]....
        /*0128*/ 	.word	0x000002f0
        /*012c*/ 	.word	0x000000ff
        /*0130*/ 	.word	0x00000028
        /*0134*/ 	.short	0x0100
        /*0136*/ 	.byte	0x08
	.zero		1


	//   ....[11]....
        /*0138*/ 	.word	0x00000300
        /*013c*/ 	.word	0x000000ff
        /*0140*/ 	.word	0x00000070
        /*0144*/ 	.short	0x0100
        /*0146*/ 	.byte	0x08
	.zero		1


	//   ....[12]....
        /*0148*/ 	.word	0x00000310
        /*014c*/ 	.word	0x000000ff
        /*0150*/ 	.word	0x00000030
        /*0154*/ 	.short	0x0100
        /*0156*/ 	.byte	0x08
	.zero		1


	//   ....[13]....
        /*0158*/ 	.word	0x00000320
        /*015c*/ 	.word	0x000000ff
        /*0160*/ 	.word	0x00000078
        /*0164*/ 	.short	0x0100
        /*0166*/ 	.byte	0x08
	.zero		1


	//   ....[14]....
        /*0168*/ 	.word	0x00000330
        /*016c*/ 	.word	0x000000ff
        /*0170*/ 	.word	0x00000038
        /*0174*/ 	.short	0x0100
        /*0176*/ 	.byte	0x08
	.zero		1


	//   ....[15]....
        /*0178*/ 	.word	0x00000340
        /*017c*/ 	.word	0x000000ff
        /*0180*/ 	.word	0x00000080
        /*0184*/ 	.short	0x0100
        /*0186*/ 	.byte	0x08
	.zero		1


	//   ....[16]....
        /*0188*/ 	.word	0x00000350
        /*018c*/ 	.word	0x000000ff
        /*0190*/ 	.word	0x00000040
        /*0194*/ 	.short	0x0100
        /*0196*/ 	.byte	0x08
	.zero		1


	//   ....[17]....
        /*0198*/ 	.word	0x00000360
        /*019c*/ 	.word	0x000000ff
        /*01a0*/ 	.word	0x00000088
        /*01a4*/ 	.short	0x0100
        /*01a6*/ 	.byte	0x08
	.zero		1


	//   ....[18]....
        /*01a8*/ 	.word	0x000007c0
        /*01ac*/ 	.word	0x000000ff
        /*01b0*/ 	.word	0x000000a0
        /*01b4*/ 	.short	0x0100
        /*01b6*/ 	.byte	0x06
	.zero		1


	//   ....[19]....
        /*01b8*/ 	.word	0x00000860
        /*01bc*/ 	.word	0x000000ff
        /*01c0*/ 	.word	0x000000a8
        /*01c4*/ 	.short	0x0100
        /*01c6*/ 	.byte	0x06
	.zero		1


	//   ....[20]....
        /*01c8*/ 	.word	0x000015a0
        /*01cc*/ 	.word	0x00000003
        /*01d0*/ 	.word	0x00000000
        /*01d4*/ 	.short	0x010a
        /*01d6*/ 	.byte	0x3f
	.zero		1


	//   ....[21]....
        /*01d8*/ 	.word	0x000015e0
        /*01dc*/ 	.word	0x00000003
        /*01e0*/ 	.word	0x00000000
        /*01e4*/ 	.short	0x010a
        /*01e6*/ 	.byte	0x3f
	.zero		1


	//   ....[22]....
        /*01e8*/ 	.word	0x000019b0
        /*01ec*/ 	.word	0x00000005
        /*01f0*/ 	.word	0x00000000
        /*01f4*/ 	.short	0x010a
        /*01f6*/ 	.byte	0x3f
	.zero		1


	//   ....[23]....
        /*01f8*/ 	.word	0x000019f0
        /*01fc*/ 	.word	0x00000005
        /*0200*/ 	.word	0x00000000
        /*0204*/ 	.short	0x010a
        /*0206*/ 	.byte	0x3f
	.zero		1


	//   ....[24]....
        /*0208*/ 	.word	0x00001c50
        /*020c*/ 	.word	0x00000005
        /*0210*/ 	.word	0x00000000
        /*0214*/ 	.short	0x0101
        /*0216*/ 	.byte	0x3f
	.zero		1


	//   ....[25]....
        /*0218*/ 	.word	0x00001e70
        /*021c*/ 	.word	0x00000003
        /*0220*/ 	.word	0x00000000
        /*0224*/ 	.short	0x0101
        /*0226*/ 	.byte	0x3f
	.zero		1


	//   ....[26]....
        /*0228*/ 	.word	0x00005470
        /*022c*/ 	.word	0x0000000e
        /*0230*/ 	.word	0x00000048
        /*0234*/ 	.short	0x010a
        /*0236*/ 	.byte	0x3f
	.zero		1


	//   ....[27]....
        /*0238*/ 	.word	0x00005820
        /*023c*/ 	.word	0x00000006
        /*0240*/ 	.word	0x000000a8
        /*0244*/ 	.short	0x0101
        /*0246*/ 	.byte	0x3f
	.zero		1


	//   ....[28]....
        /*0248*/ 	.word	0x00005f50
        /*024c*/ 	.word	0x00000007
        /*0250*/ 	.word	0x00000000
        /*0254*/ 	.short	0x010a
        /*0256*/ 	.byte	0x3f
	.zero		1


	//   ....[29]....
        /*0258*/ 	.word	0x00005fd0
        /*025c*/ 	.word	0x00000009
        /*0260*/ 	.word	0x00000000
        /*0264*/ 	.short	0x010a
        /*0266*/ 	.byte	0x3f
	.zero		1


	//   ....[30]....
        /*0268*/ 	.word	0x00006060
        /*026c*/ 	.word	0x00000006
        /*0270*/ 	.word	0x00000000
        /*0274*/ 	.short	0x010a
        /*0276*/ 	.byte	0x3f
	.zero		1


	//   ....[31]....
        /*0278*/ 	.word	0x000060f0
        /*027c*/ 	.word	0x00000009
        /*0280*/ 	.word	0x00000000
        /*0284*/ 	.short	0x010a
        /*0286*/ 	.byte	0x3f
	.zero		1


	//   ....[32]....
        /*0288*/ 	.word	0x00006180
        /*028c*/ 	.word	0x00000006
        /*0290*/ 	.word	0x00000000
        /*0294*/ 	.short	0x010a
        /*0296*/ 	.byte	0x3f
	.zero		1


	//   ....[33]....
        /*0298*/ 	.word	0x00006210
        /*029c*/ 	.word	0x00000009
        /*02a0*/ 	.word	0x00000000
        /*02a4*/ 	.short	0x010a
        /*02a6*/ 	.byte	0x3f
	.zero		1


	//   ....[34]....
        /*02a8*/ 	.word	0x000062a0
        /*02ac*/ 	.word	0x00000006
        /*02b0*/ 	.word	0x00000000
        /*02b4*/ 	.short	0x010a
        /*02b6*/ 	.byte	0x3f
	.zero		1


	//   ....[35]....
        /*02b8*/ 	.word	0x00006330
        /*02bc*/ 	.word	0x00000009
        /*02c0*/ 	.word	0x00000000
        /*02c4*/ 	.short	0x010a
        /*02c6*/ 	.byte	0x3f
	.zero		1


	//   ....[36]....
        /*02c8*/ 	.word	0x000063c0
        /*02cc*/ 	.word	0x00000003
        /*02d0*/ 	.word	0x00000000
        /*02d4*/ 	.short	0x010a
        /*02d6*/ 	.byte	0x3f
	.zero		1


	//   ....[37]....
        /*02d8*/ 	.word	0x00006420
        /*02dc*/ 	.word	0x00000003
        /*02e0*/ 	.word	0x00000000
        /*02e4*/ 	.short	0x010a
        /*02e6*/ 	.byte	0x3f
	.zero		1


	//   ....[38]....
        /*02e8*/ 	.word	0x00006470
        /*02ec*/ 	.word	0x00000005
        /*02f0*/ 	.word	0x00000000
        /*02f4*/ 	.short	0x010a
        /*02f6*/ 	.byte	0x3f
	.zero		1


	//   ....[39]....
        /*02f8*/ 	.word	0x00006540
        /*02fc*/ 	.word	0x0000000e
        /*0300*/ 	.word	0x00000048
        /*0304*/ 	.short	0x010a
        /*0306*/ 	.byte	0x3f
	.zero		1


	//   ....[40]....
        /*0308*/ 	.word	0x00006610
        /*030c*/ 	.word	0x00000007
        /*0310*/ 	.word	0x00000000
        /*0314*/ 	.short	0x010a
        /*0316*/ 	.byte	0x3f
	.zero		1


	//   ....[41]....
        /*0318*/ 	.word	0x00006660
        /*031c*/ 	.word	0x00000009
        /*0320*/ 	.word	0x00000000
        /*0324*/ 	.short	0x010a
        /*0326*/ 	.byte	0x3f
	.zero		1


	//   ....[42]....
        /*0328*/ 	.word	0x000066b0
        /*032c*/ 	.word	0x00000006
        /*0330*/ 	.word	0x00000000
        /*0334*/ 	.short	0x010a
        /*0336*/ 	.byte	0x3f
	.zero		1


	//   ....[43]....
        /*0338*/ 	.word	0x00006700
        /*033c*/ 	.word	0x00000009
        /*0340*/ 	.word	0x00000000
        /*0344*/ 	.short	0x010a
        /*0346*/ 	.byte	0x3f
	.zero		1


	//   ....[44]....
        /*0348*/ 	.word	0x00006750
        /*034c*/ 	.word	0x00000006
        /*0350*/ 	.word	0x00000000
        /*0354*/ 	.short	0x010a
        /*0356*/ 	.byte	0x3f
	.zero		1


	//   ....[45]....
        /*0358*/ 	.word	0x000067a0
        /*035c*/ 	.word	0x00000009
        /*0360*/ 	.word	0x00000000
        /*0364*/ 	.short	0x010a
        /*0366*/ 	.byte	0x3f
	.zero		1


	//   ....[46]....
        /*0368*/ 	.word	0x000067f0
        /*036c*/ 	.word	0x00000006
        /*0370*/ 	.word	0x00000000
        /*0374*/ 	.short	0x010a
        /*0376*/ 	.byte	0x3f
	.zero		1


	//   ....[47]....
        /*0378*/ 	.word	0x00006840
        /*037c*/ 	.word	0x00000009
        /*0380*/ 	.word	0x00000000
        /*0384*/ 	.short	0x010a
        /*0386*/ 	.byte	0x3f
	.zero		1


	//----- nvinfo : EIATTR_NUM_MBARRIERS
	.align		4
.L_35:
        /*0388*/ 	.byte	0x03, 0x38
        /*038a*/ 	.short	0x0014


	//----- nvinfo : EIATTR_EXIT_INSTR_OFFSETS
	.align		4
        /*038c*/ 	.byte	0x04, 0x1c
        /*038e*/ 	.short	(.L_37 - .L_36)


	//   ....[0]....
.L_36:
        /*0390*/ 	.word	0x00000a40


	//   ....[1]....
        /*0394*/ 	.word	0x00001250


	//   ....[2]....
        /*0398*/ 	.word	0x00004a60


	//   ....[3]....
        /*039c*/ 	.word	0x00004fc0


	//   ....[4]....
        /*03a0*/ 	.word	0x00006410


	//----- nvinfo : EIATTR_MAX_THREADS
	.align		4
.L_37:
        /*03a4*/ 	.byte	0x04, 0x05
        /*03a6*/ 	.short	(.L_39 - .L_38)
.L_38:
        /*03a8*/ 	.word	0x00000180
        /*03ac*/ 	.word	0x00000001
        /*03b0*/ 	.word	0x00000001


	//----- nvinfo : EIATTR_CRS_STACK_SIZE
	.align		4
.L_39:
        /*03b4*/ 	.byte	0x04, 0x1e
        /*03b6*/ 	.short	(.L_41 - .L_40)
.L_40:
        /*03b8*/ 	.word	0x00000000


	//----- nvinfo : EIATTR_CBANK_PARAM_SIZE
	.align		4
.L_41:
        /*03bc*/ 	.byte	0x03, 0x19
        /*03be*/ 	.short	0x0470


	//----- nvinfo : EIATTR_PARAM_CBANK
	.align		4
        /*03c0*/ 	.byte	0x04, 0x0a
        /*03c2*/ 	.short	(.L_43 - .L_42)
	.align		4
.L_42:
        /*03c4*/ 	.word	index@(.nv.constant0._ZN7cutlass13device_kernelINS_4gemm6kernel13GemmUniversalIN4cute5tupleIJiiiiEEENS1_10collective13CollectiveMmaINS1_34MainloopSm90TmaGmmaWarpSpecializedILi9ENS5_IJNS4_1CILi4EEESB_NSA_ILi1EEEEEENS1_35KernelTmaWarpSpecializedCooperativeEEENS5_IJNSA_ILi128EEENSA_ILi64EEENSA_ILi32EEEEEENS_10tfloat32_tENS5_IJlSC_lEEESK_SL_NS4_8TiledMMAINS4_8MMA_AtomIJNS4_4SM904GMMA29MMA_64x64x8_F32TF32TF32_SS_TNILNSP_7ScaleInE1ELSR_1EEEEEENS4_6LayoutINS5_IJNSA_ILi2EEESC_SC_EEENS5_IJSC_NSA_ILi0EEESX_EEEEENS5_IJNS4_10UnderscoreES10_S10_EEEEENS4_23SM90_TMA_LOAD_MULTICASTENS4_14ComposedLayoutINS4_7SwizzleILi3ELi4ELi3EEENS4_18smem_ptr_flag_bitsILi32EEENSU_INS5_IJNSA_ILi8EEESI_EEENS5_IJSI_SC_EEEEEEEvNS4_8identityES13_S1D_vS1E_EENS_8epilogue10collective6detail29Sm90TmaWarpSpecializedAdapterINS1H_15DefaultEpilogueISK_SL_SL_NS1G_6thread17LinearCombinationISK_Li1EffLNS1L_9ScaleType4KindE0ELNS_15FloatRoundStyleE2ESK_EENS1_15EpilogueDefaultEEEEEvvEEEEvNT_6ParamsE)
        /*03c8*/ 	.short	0x0210
        /*03ca*/ 	.short	0x0470


	//----- nvinfo : EIATTR_SW_WAR
	.align		4
.L_43:
        /*03cc*/ 	.byte	0x04, 0x36
        /*03ce*/ 	.short	(.L_45 - .L_44)
.L_44:
        /*03d0*/ 	.word	0x00000008
.L_45:


//--------------------- .nv.callgraph             --------------------------
	.section	.nv.callgraph,"",@"SHT_CUDA_CALLGRAPH"
	.align	4
	.sectionentsize	8
	.align		4
        /*0000*/ 	.word	0x00000000
	.align		4
        /*0004*/ 	.word	0xffffffff
	.align		4
        /*0008*/ 	.word	index@(_ZN7cutlass13device_kernelINS_4gemm6kernel13GemmUniversalIN4cute5tupleIJiiiiEEENS1_10collective13CollectiveMmaINS1_34MainloopSm90TmaGmmaWarpSpecializedILi9ENS5_IJNS4_1CILi4EEESB_NSA_ILi1EEEEEENS1_35KernelTmaWarpSpecializedCooperativeEEENS5_IJNSA_ILi128EEENSA_ILi64EEENSA_ILi32EEEEEENS_10tfloat32_tENS5_IJlSC_lEEESK_SL_NS4_8TiledMMAINS4_8MMA_AtomIJNS4_4SM904GMMA29MMA_64x64x8_F32TF32TF32_SS_TNILNSP_7ScaleInE1ELSR_1EEEEEENS4_6LayoutINS5_IJNSA_ILi2EEESC_SC_EEENS5_IJSC_NSA_ILi0EEESX_EEEEENS5_IJNS4_10UnderscoreES10_S10_EEEEENS4_23SM90_TMA_LOAD_MULTICASTENS4_14ComposedLayoutINS4_7SwizzleILi3ELi4ELi3EEENS4_18smem_ptr_flag_bitsILi32EEENSU_INS5_IJNSA_ILi8EEESI_EEENS5_IJSI_SC_EEEEEEEvNS4_8identityES13_S1D_vS1E_EENS_8epilogue10collective6detail29Sm90TmaWarpSpecializedAdapterINS1H_15DefaultEpilogueISK_SL_SL_NS1G_6thread17LinearCombinationISK_Li1EffLNS1L_9ScaleType4KindE0ELNS_15FloatRoundStyleE2ESK_EENS1_15EpilogueDefaultEEEEEvvEEEEvNT_6ParamsE)
	.align		4
        /*000c*/ 	.word	index@(__assertfail)
	.align		4
        /*0010*/ 	.word	0x00000000
	.align		4
        /*0014*/ 	.word	0xfffffffe
	.align		4
        /*0018*/ 	.word	0x00000000
	.align		4
        /*001c*/ 	.word	0xfffffffd
	.align		4
        /*0020*/ 	.word	0x00000000
	.align		4
        /*0024*/ 	.word	0xfffffffc


//--------------------- .nv.constant4             --------------------------
	.section	.nv.constant4,"a",@progbits
	.align	8
	.align		8
.nv.constant4:
        /*0000*/ 	.dword	__assertfail
	.align		8
        /*0008*/ 	.dword	__unnamed_1
	.align		8
        /*0010*/ 	.dword	_ZN40_INTERNAL_56549a3e_4_k_cu_dad796d3_278584cuda3std3__45__cpo5beginE
	.align		8
        /*0018*/ 	.dword	_ZN40_INTERNAL_56549a3e_4_k_cu_dad796d3_278584cuda3std3__45__cpo3endE
	.align		8
        /*0020*/ 	.dword	_ZN40_INTERNAL_56549a3e_4_k_cu_dad796d3_278584cuda3std3__45__cpo6cbeginE
	.align		8
        /*0028*/ 	.dword	_ZN40_INTERNAL_56549a3e_4_k_cu_dad796d3_278584cuda3std3__45__cpo4cendE
	.align		8
        /*0030*/ 	.dword	_ZN40_INTERNAL_56549a3e_4_k_cu_dad796d3_278584cuda3std3__442_GLOBAL__N__56549a3e_4_k_cu_dad796d3_278586ignoreE
	.align		8
        /*0038*/ 	.dword	_ZN40_INTERNAL_56549a3e_4_k_cu_dad796d3_278584cuda3std3__419piecewise_constructE
	.align		8
        /*0040*/ 	.dword	_ZN40_INTERNAL_56549a3e_4_k_cu_dad796d3_278584cuda3std3__48in_placeE
	.align		8
        /*0048*/ 	.dword	_ZN40_INTERNAL_56549a3e_4_k_cu_dad796d3_278584cuda3std6ranges3__45__cpo4swapE
	.align		8
        /*0050*/ 	.dword	_ZN40_INTERNAL_56549a3e_4_k_cu_dad796d3_278584cuda3std6ranges3__45__cpo9iter_moveE
	.align		8
        /*0058*/ 	.dword	_ZN40_INTERNAL_56549a3e_4_k_cu_dad796d3_278584cute7productE
	.align		8
        /*0060*/ 	.dword	_ZN40_INTERNAL_56549a3e_4_k_cu_dad796d3_278584cute1_E
	.align		8
        /*0068*/ 	.dword	$str$22
	.align		8
        /*0070*/ 	.dword	$str$23


//--------------------- .text._ZN7cutlass13device_kernelINS_4gemm6kernel13GemmUniversalIN4cute5tupleIJiiiiEEENS1_10collective13CollectiveMmaINS1_34MainloopSm90TmaGmmaWarpSpecializedILi9ENS5_IJNS4_1CILi4EEESB_NSA_ILi1EEEEEENS1_35KernelTmaWarpSpecializedCooperativeEEENS5_IJNSA_ILi128EEENSA_ILi64EEENSA_ILi32EEEEEENS_10tfloat32_tENS5_IJlSC_lEEESK_SL_NS4_8TiledMMAINS4_8MMA_AtomIJNS4_4SM904GMMA29MMA_64x64x8_F32TF32TF32_SS_TNILNSP_7ScaleInE1ELSR_1EEEEEENS4_6LayoutINS5_IJNSA_ILi2EEESC_SC_EEENS5_IJSC_NSA_ILi0EEESX_EEEEENS5_IJNS4_10UnderscoreES10_S10_EEEEENS4_23SM90_TMA_LOAD_MULTICASTENS4_14ComposedLayoutINS4_7SwizzleILi3ELi4ELi3EEENS4_18smem_ptr_flag_bitsILi32EEENSU_INS5_IJNSA_ILi8EEESI_EEENS5_IJSI_SC_EEEEEEEvNS4_8identityES13_S1D_vS1E_EENS_8epilogue10collective6detail29Sm90TmaWarpSpecializedAdapterINS1H_15DefaultEpilogueISK_SL_SL_NS1G_6thread17LinearCombinationISK_Li1EffLNS1L_9ScaleType4KindE0ELNS_15FloatRoundStyleE2ESK_EENS1_15EpilogueDefaultEEEEEvvEEEEvNT_6ParamsE --------------------------
	.section	.text._ZN7cutlass13device_kernelINS_4gemm6kernel13GemmUniversalIN4cute5tupleIJiiiiEEENS1_10collective13CollectiveMmaINS1_34MainloopSm90TmaGmmaWarpSpecializedILi9ENS5_IJNS4_1CILi4EEESB_NSA_ILi1EEEEEENS1_35KernelTmaWarpSpecializedCooperativeEEENS5_IJNSA_ILi128EEENSA_ILi64EEENSA_ILi32EEEEEENS_10tfloat32_tENS5_IJlSC_lEEESK_SL_NS4_8TiledMMAINS4_8MMA_AtomIJNS4_4SM904GMMA29MMA_64x64x8_F32TF32TF32_SS_TNILNSP_7ScaleInE1ELSR_1EEEEEENS4_6LayoutINS5_IJNSA_ILi2EEESC_SC_EEENS5_IJSC_NSA_ILi0EEESX_EEEEENS5_IJNS4_10UnderscoreES10_S10_EEEEENS4_23SM90_TMA_LOAD_MULTICASTENS4_14ComposedLayoutINS4_7SwizzleILi3ELi4ELi3EEENS4_18smem_ptr_flag_bitsILi32EEENSU_INS5_IJNSA_ILi8EEESI_EEENS5_IJSI_SC_EEEEEEEvNS4_8identityES13_S1D_vS1E_EENS_8epilogue10collective6detail29Sm90TmaWarpSpecializedAdapterINS1H_15DefaultEpilogueISK_SL_SL_NS1G_6thread17LinearCombinationISK_Li1EffLNS1L_9ScaleType4KindE0ELNS_15FloatRoundStyleE2ESK_EENS1_15EpilogueDefaultEEEEEvvEEEEvNT_6ParamsE,"ax",@progbits
	.align	128
.text._ZN7cutlass13device_kernelINS_4gemm6kernel13GemmUniversalIN4cute5tupleIJiiiiEEENS1_10collective13CollectiveMmaINS1_34MainloopSm90TmaGmmaWarpSpecializedILi9ENS5_IJNS4_1CILi4EEESB_NSA_ILi1EEEEEENS1_35KernelTmaWarpSpecializedCooperativeEEENS5_IJNSA_ILi128EEENSA_ILi64EEENSA_ILi32EEEEEENS_10tfloat32_tENS5_IJlSC_lEEESK_SL_NS4_8TiledMMAINS4_8MMA_AtomIJNS4_4SM904GMMA29MMA_64x64x8_F32TF32TF32_SS_TNILNSP_7ScaleInE1ELSR_1EEEEEENS4_6LayoutINS5_IJNSA_ILi2EEESC_SC_EEENS5_IJSC_NSA_ILi0EEESX_EEEEENS5_IJNS4_10UnderscoreES10_S10_EEEEENS4_23SM90_TMA_LOAD_MULTICASTENS4_14ComposedLayoutINS4_7SwizzleILi3ELi4ELi3EEENS4_18smem_ptr_flag_bitsILi32EEENSU_INS5_IJNSA_ILi8EEESI_EEENS5_IJSI_SC_EEEEEEEvNS4_8identityES13_S1D_vS1E_EENS_8epilogue10collective6detail29Sm90TmaWarpSpecializedAdapterINS1H_15DefaultEpilogueISK_SL_SL_NS1G_6thread17LinearCombinationISK_Li1EffLNS1L_9ScaleType4KindE0ELNS_15FloatRoundStyleE2ESK_EENS1_15EpilogueDefaultEEEEEvvEEEEvNT_6ParamsE:
        .type           _ZN7cutlass13device_kernelINS_4gemm6kernel13GemmUniversalIN4cute5tupleIJiiiiEEENS1_10collective13CollectiveMmaINS1_34MainloopSm90TmaGmmaWarpSpecializedILi9ENS5_IJNS4_1CILi4EEESB_NSA_ILi1EEEEEENS1_35KernelTmaWarpSpecializedCooperativeEEENS5_IJNSA_ILi128EEENSA_ILi64EEENSA_ILi32EEEEEENS_10tfloat32_tENS5_IJlSC_lEEESK_SL_NS4_8TiledMMAINS4_8MMA_AtomIJNS4_4SM904GMMA29MMA_64x64x8_F32TF32TF32_SS_TNILNSP_7ScaleInE1ELSR_1EEEEEENS4_6LayoutINS5_IJNSA_ILi2EEESC_SC_EEENS5_IJSC_NSA_ILi0EEESX_EEEEENS5_IJNS4_10UnderscoreES10_S10_EEEEENS4_23SM90_TMA_LOAD_MULTICASTENS4_14ComposedLayoutINS4_7SwizzleILi3ELi4ELi3EEENS4_18smem_ptr_flag_bitsILi32EEENSU_INS5_IJNSA_ILi8EEESI_EEENS5_IJSI_SC_EEEEEEEvNS4_8identityES13_S1D_vS1E_EENS_8epilogue10collective6detail29Sm90TmaWarpSpecializedAdapterINS1H_15DefaultEpilogueISK_SL_SL_NS1G_6thread17LinearCombinationISK_Li1EffLNS1L_9ScaleType4KindE0ELNS_15FloatRoundStyleE2ESK_EENS1_15EpilogueDefaultEEEEEvvEEEEvNT_6ParamsE,@function
        .size           _ZN7cutlass13device_kernelINS_4gemm6kernel13GemmUniversalIN4cute5tupleIJiiiiEEENS1_10collective13CollectiveMmaINS1_34MainloopSm90TmaGmmaWarpSpecializedILi9ENS5_IJNS4_1CILi4EEESB_NSA_ILi1EEEEEENS1_35KernelTmaWarpSpecializedCooperativeEEENS5_IJNSA_ILi128EEENSA_ILi64EEENSA_ILi32EEEEEENS_10tfloat32_tENS5_IJlSC_lEEESK_SL_NS4_8TiledMMAINS4_8MMA_AtomIJNS4_4SM904GMMA29MMA_64x64x8_F32TF32TF32_SS_TNILNSP_7ScaleInE1ELSR_1EEEEEENS4_6LayoutINS5_IJNSA_ILi2EEESC_SC_EEENS5_IJSC_NSA_ILi0EEESX_EEEEENS5_IJNS4_10UnderscoreES10_S10_EEEEENS4_23SM90_TMA_LOAD_MULTICASTENS4_14ComposedLayoutINS4_7SwizzleILi3ELi4ELi3EEENS4_18smem_ptr_flag_bitsILi32EEENSU_INS5_IJNSA_ILi8EEESI_EEENS5_IJSI_SC_EEEEEEEvNS4_8identityES13_S1D_vS1E_EENS_8epilogue10collective6detail29Sm90TmaWarpSpecializedAdapterINS1H_15DefaultEpilogueISK_SL_SL_NS1G_6thread17LinearCombinationISK_Li1EffLNS1L_9ScaleType4KindE0ELNS_15FloatRoundStyleE2ESK_EENS1_15EpilogueDefaultEEEEEvvEEEEvNT_6ParamsE,(.L_x_146 - _ZN7cutlass13device_kernelINS_4gemm6kernel13GemmUniversalIN4cute5tupleIJiiiiEEENS1_10collective13CollectiveMmaINS1_34MainloopSm90TmaGmmaWarpSpecializedILi9ENS5_IJNS4_1CILi4EEESB_NSA_ILi1EEEEEENS1_35KernelTmaWarpSpecializedCooperativeEEENS5_IJNSA_ILi128EEENSA_ILi64EEENSA_ILi32EEEEEENS_10tfloat32_tENS5_IJlSC_lEEESK_SL_NS4_8TiledMMAINS4_8MMA_AtomIJNS4_4SM904GMMA29MMA_64x64x8_F32TF32TF32_SS_TNILNSP_7ScaleInE1ELSR_1EEEEEENS4_6LayoutINS5_IJNSA_ILi2EEESC_SC_EEENS5_IJSC_NSA_ILi0EEESX_EEEEENS5_IJNS4_10UnderscoreES10_S10_EEEEENS4_23SM90_TMA_LOAD_MULTICASTENS4_14ComposedLayoutINS4_7SwizzleILi3ELi4ELi3EEENS4_18smem_ptr_flag_bitsILi32EEENSU_INS5_IJNSA_ILi8EEESI_EEENS5_IJSI_SC_EEEEEEEvNS4_8identityES13_S1D_vS1E_EENS_8epilogue10collective6detail29Sm90TmaWarpSpecializedAdapterINS1H_15DefaultEpilogueISK_SL_SL_NS1G_6thread17LinearCombinationISK_Li1EffLNS1L_9ScaleType4KindE0ELNS_15FloatRoundStyleE2ESK_EENS1_15EpilogueDefaultEEEEEvvEEEEvNT_6ParamsE)
        .other          _ZN7cutlass13device_kernelINS_4gemm6kernel13GemmUniversalIN4cute5tupleIJiiiiEEENS1_10collective13CollectiveMmaINS1_34MainloopSm90TmaGmmaWarpSpecializedILi9ENS5_IJNS4_1CILi4EEESB_NSA_ILi1EEEEEENS1_35KernelTmaWarpSpecializedCooperativeEEENS5_IJNSA_ILi128EEENSA_ILi64EEENSA_ILi32EEEEEENS_10tfloat32_tENS5_IJlSC_lEEESK_SL_NS4_8TiledMMAINS4_8MMA_AtomIJNS4_4SM904GMMA29MMA_64x64x8_F32TF32TF32_SS_TNILNSP_7ScaleInE1ELSR_1EEEEEENS4_6LayoutINS5_IJNSA_ILi2EEESC_SC_EEENS5_IJSC_NSA_ILi0EEESX_EEEEENS5_IJNS4_10UnderscoreES10_S10_EEEEENS4_23SM90_TMA_LOAD_MULTICASTENS4_14ComposedLayoutINS4_7SwizzleILi3ELi4ELi3EEENS4_18smem_ptr_flag_bitsILi32EEENSU_INS5_IJNSA_ILi8EEESI_EEENS5_IJSI_SC_EEEEEEEvNS4_8identityES13_S1D_vS1E_EENS_8epilogue10collective6detail29Sm90TmaWarpSpecializedAdapterINS1H_15DefaultEpilogueISK_SL_SL_NS1G_6thread17LinearCombinationISK_Li1EffLNS1L_9ScaleType4KindE0ELNS_15FloatRoundStyleE2ESK_EENS1_15EpilogueDefaultEEEEEvvEEEEvNT_6ParamsE,@"STO_CUDA_ENTRY STV_DEFAULT"
_ZN7cutlass13device_kernelINS_4gemm6kernel13GemmUniversalIN4cute5tupleIJiiiiEEENS1_10collective13CollectiveMmaINS1_34MainloopSm90TmaGmmaWarpSpecializedILi9ENS5_IJNS4_1CILi4EEESB_NSA_ILi1EEEEEENS1_35KernelTmaWarpSpecializedCooperativeEEENS5_IJNSA_ILi128EEENSA_ILi64EEENSA_ILi32EEEEEENS_10tfloat32_tENS5_IJlSC_lEEESK_SL_NS4_8TiledMMAINS4_8MMA_AtomIJNS4_4SM904GMMA29MMA_64x64x8_F32TF32TF32_SS_TNILNSP_7ScaleInE1ELSR_1EEEEEENS4_6LayoutINS5_IJNSA_ILi2EEESC_SC_EEENS5_IJSC_NSA_ILi0EEESX_EEEEENS5_IJNS4_10UnderscoreES10_S10_EEEEENS4_23SM90_TMA_LOAD_MULTICASTENS4_14ComposedLayoutINS4_7SwizzleILi3ELi4ELi3EEENS4_18smem_ptr_flag_bitsILi32EEENSU_INS5_IJNSA_ILi8EEESI_EEENS5_IJSI_SC_EEEEEEEvNS4_8identityES13_S1D_vS1E_EENS_8epilogue10collective6detail29Sm90TmaWarpSpecializedAdapterINS1H_15DefaultEpilogueISK_SL_SL_NS1G_6thread17LinearCombinationISK_Li1EffLNS1L_9ScaleType4KindE0ELNS_15FloatRoundStyleE2ESK_EENS1_15EpilogueDefaultEEEEEvvEEEEvNT_6ParamsE:
[----:B------:R-:W0:Y:S01]  /*0000*/  LDC R1, c[0x0][0x28] ;  /* 0x00000a00ff017b82 */ /* 0x000e220000000800 */
[----:B------:R-:W1:Y:S01]  /*0010*/  S2R R18, SR_TID.X ;  /* 0x0000000000127919 */ /* 0x000e620000002100 */
[----:B------:R-:W-:Y:S01]  /*0020*/  ELECT P0, URZ, PT ;  /* 0x00000000003f782f */ /* 0x000fe20003800000 */
[----:B------:R-:W-:Y:S01]  /*0030*/  BSSY B0, `(.L_x_0) ;  /* 0x000000f000007945 */ /* 0x000fe20003800000 */
[--C-:B-1----:R-:W-:Y:S02]  /*0040*/  SHF.R.U32.HI R0, RZ, 0x5, R18.reuse ;  /* 0x00000005ff007819 */ /* 0x102fe40000011612 */
[----:B------:R-:W-:-:S03]  /*0050*/  SHF.R.U32.HI R3, RZ, 0x7, R18 ;  /* 0x00000007ff037819 */ /* 0x000fc60000011612 */
[----:B------:R-:W1:Y:S04]  /*0060*/  SHFL.IDX PT, R2, R0, RZ, 0x1f ;  /* 0x00001fff00027589 */ /* 0x000e6800000e0000 */
[----:B------:R2:W3:Y:S01]  /*0070*/  SHFL.IDX PT, R5, R3, RZ, 0x1f ;  /* 0x00001fff03057589 */ /* 0x0004e200000e0000 */
[----:B-1----:R-:W-:-:S13]  /*0080*/  ISETP.NE.OR P0, PT, R2, RZ, !P0 ;  /* 0x000000ff0200720c */ /* 0x002fda0004705670 */
[----:B0-23--:R-:W-:Y:S05]  /*0090*/  @P0 BRA `(.L_x_1) ;  /* 0x0000000000200947 */ /* 0x00dfea0003800000 */
[----:B------:R-:W-:Y:S02]  /*00a0*/  ULDC.64 UR4, c[0x0][0x198] ;  /* 0x0000660000047ab9 */ /* 0x000fe40000000a00 */
[----:B------:R-:W-:Y:S02]  /*00b0*/  UIADD3 UR6, UP0, UR4, 0xf0, URZ ;  /* 0x000000f004067890 */ /* 0x000fe4000ff1e03f */
[----:B------:R-:W-:Y:S02]  /*00c0*/  UIADD3 UR4, UP1, UR4, 0x1f0, URZ ;  /* 0x000001f004047890 */ /* 0x000fe4000ff3e03f */
[----:B------:R-:W-:Y:S02]  /*00d0*/  UIADD3.X UR7, URZ, UR5, URZ, UP0, !UPT ;  /* 0x000000053f077290 */ /* 0x000fe400087fe43f */
[----:B------:R-:W-:-:S07]  /*00e0*/  UIADD3.X UR5, URZ, UR5, URZ, UP1, !UPT ;  /* 0x000000053f057290 */ /* 0x000fce0008ffe43f */
[----:B------:R0:W-:Y:S02]  /*00f0*/  UTMACCTL.PF [UR6] ;  /* 0x00000000060079b9 */ /* 0x0001e40008040000 */
[----:B------:R0:W-:Y:S02]  /*0100*/  UTMACCTL.PF [UR4] ;  /* 0x00000000040079b9 */ /* 0x0001e40008040000 */
[----:B0-----:R-:W-:Y:S01]  /*0110*/  NOP ;  /* 0x0000000000007918 */ /* 0x001fe20000000000 */
.L_x_1:
[----:B------:R-:W-:Y:S05]  /*0120*/  BSYNC B0 ;  /* 0x0000000000007941 */ /* 0x000fea0003800000 */
.L_x_0:
[----:B------:R-:W0:Y:S02]  /*0130*/  SHFL.IDX PT, R3, R0, RZ, 0x1f ;  /* 0x00001fff00037589 */ /* 0x000e2400000e0000 */
[----:B0-----:R-:W-:-:S13]  /*0140*/  ISETP.NE.AND P0, PT, R3, RZ, PT ;  /* 0x000000ff0300720c */ /* 0x001fda0003f05270 */
[----:B------:R-:W-:Y:S05]  /*0150*/  @P0 BRA `(.L_x_2) ;  /* 0x00000000008c0947 */ /* 0x000fea0003800000 */
[----:B------:R-:W-:Y:S01]  /*0160*/  ELECT P0, URZ, PT ;  /* 0x00000000003f782f */ /* 0x000fe20003800000 */
[----:B------:R-:W-:-:S12]  /*0170*/  BSSY B0, `(.L_x_2) ;  /* 0x0000021000007945 */ /* 0x000fd80003800000 */
[----:B------:R-:W-:Y:S05]  /*0180*/  @!P0 BRA `(.L_x_3) ;  /* 0x00000000007c8947 */ /* 0x000fea0003800000 */
[----:B------:R-:W0:Y:S01]  /*0190*/  S2UR UR8, SR_CgaCtaId ;  /* 0x00000000000879c3 */ /* 0x000e220000008800 */
[----:B------:R-:W-:Y:S01]  /*01a0*/  UMOV UR4, 0x400 ;  /* 0x0000040000047882 */ /* 0x000fe20000000000 */
[----:B------:R-:W-:Y:S01]  /*01b0*/  UMOV UR5, 0x1 ;  /* 0x0000000100057882 */ /* 0x000fe20000000000 */
[----:B------:R-:W-:Y:S02]  /*01c0*/  UMOV UR6, 0xe ;  /* 0x0000000e00067882 */ /* 0x000fe40000000000 */
[----:B------:R-:W-:-:S04]  /*01d0*/  UIADD3 UR6, -UR6, 0x100000, URZ ;  /* 0x0010000006067890 */ /* 0x000fc8000fffe13f */
[----:B------:R-:W-:Y:S02]  /*01e0*/  USHF.L.U32 UR7, UR6, 0xb, URZ ;  /* 0x0000000b06077899 */ /* 0x000fe4000800063f */
[----:B------:R-:W-:Y:S02]  /*01f0*/  USHF.L.U32 UR6, UR6, 0x1, URZ ;  /* 0x0000000106067899 */ /* 0x000fe4000800063f */
[----:B0-----:R-:W-:Y:S02]  /*0200*/  ULEA UR8, UR8, UR4, 0x18 ;  /* 0x0000000408087291 */ /* 0x001fe4000f8ec03f */
[----:B------:R-:W-:-:S04]  /*0210*/  UIADD3 UR4, -UR5, 0x100000, URZ ;  /* 0x0010000005047890 */ /* 0x000fc8000fffe13f */
[----:B------:R-:W-:Y:S02]  /*0220*/  USHF.L.U32 UR5, UR4, 0xb, URZ ;  /* 0x0000000b04057899 */ /* 0x000fe4000800063f */
[----:B------:R-:W-:Y:S01]  /*0230*/  USHF.L.U32 UR4, UR4, 0x1, URZ ;  /* 0x0000000104047899 */ /* 0x000fe2000800063f */
[----:B------:R-:W0:Y:S11]  /*0240*/  FENCE.VIEW.ASYNC.S ;  /* 0x00000000000073c6 */ /* 0x000e360000000000 */
[----:B0-----:R0:W1:Y:S01]  /*0250*/  SYNCS.EXCH.64 URZ, [UR8], UR4 ;  /* 0x00000004083f75b2 */ /* 0x0010620008000100 */
[----:B------:R0:W2:Y:S01]  /*0260*/  SYNCS.EXCH.64 URZ, [UR8+0x48], UR6 ;  /* 0x00004806083f75b2 */ /* 0x0000a20008000100 */
[----:B------:R0:W3:Y:S01]  /*0270*/  SYNCS.EXCH.64 URZ, [UR8+0x8], UR4 ;  /* 0x00000804083f75b2 */ /* 0x0000e20008000100 */
[----:B------:R0:W4:Y:S01]  /*0280*/  SYNCS.EXCH.64 URZ, [UR8+0x50], UR6 ;  /* 0x00005006083f75b2 */ /* 0x0001220008000100 */
[----:B------:R0:W0:Y:S01]  /*0290*/  SYNCS.EXCH.64 URZ, [UR8+0x10], UR4 ;  /* 0x00001004083f75b2 */ /* 0x0000220008000100 */
        /* <DEDUP_REMOVED lines=13> */
[----:B------:R-:W-:Y:S01]  /*0370*/  NOP ;  /* 0x0000000000007918 */ /* 0x000fe20000000000 */
.L_x_3:
[----:B0-----:R-:W-:Y:S05]  /*0380*/  BSYNC B0 ;  /* 0x0000000000007941 */ /* 0x001fea0003800000 */
.L_x_2:
[----:B------:R-:W-:Y:S01]  /*0390*/  SHF.R.S32.HI R7, RZ, 0x1f, R18 ;  /* 0x0000001fff077819 */ /* 0x000fe20000011412 */
[----:B------:R-:W0:Y:S01]  /*03a0*/  SHFL.IDX PT, R0, R0, RZ, 0x1f ;  /* 0x00001fff00007589 */ /* 0x000e2200000e0000 */
[----:B------:R-:W5:Y:S01]  /*03b0*/  S2UR UR8, SR_CTAID.X ;  /* 0x00000000000879c3 */ /* 0x000f620000002500 */
[----:B------:R-:W-:Y:S02]  /*03c0*/  ELECT P0, URZ, PT ;  /* 0x00000000003f782f */ /* 0x000fe40003800000 */
[----:B------:R-:W-:Y:S01]  /*03d0*/  LEA.HI R7, R7, R18, RZ, 0x7 ;  /* 0x0000001207077211 */ /* 0x000fe200078f38ff */
[----:B------:R-:W1:Y:S01]  /*03e0*/  S2R R4, SR_CTAID.Y ;  /* 0x0000000000047919 */ /* 0x000e620000002600 */
[----:B------:R-:W-:Y:S01]  /*03f0*/  SHF.R.S32.HI R8, RZ, 0x1f, R3 ;  /* 0x0000001fff087819 */ /* 0x000fe20000011403 */
[----:B------:R-:W-:Y:S01]  /*0400*/  ULDC UR4, c[0x0][0x150] ;  /* 0x0000540000047ab9 */ /* 0x000fe20000000800 */
[----:B------:R-:W-:Y:S01]  /*0410*/  LOP3.LUT R7, R7, 0xffffff80, RZ, 0xc0, !PT ;  /* 0xffffff8007077812 */ /* 0x000fe200078ec0ff */
[----:B------:R-:W-:Y:S01]  /*0420*/  NOP ;  /* 0x0000000000007918 */ /* 0x000fe20000000000 */
[----:B------:R-:W-:Y:S01]  /*0430*/  LEA.HI R8, R8, R3, RZ, 0x2 ;  /* 0x0000000308087211 */ /* 0x000fe200078f10ff */
[----:B------:R-:W2:Y:S01]  /*0440*/  LDC R10, c[0x0][0x144] ;  /* 0x00005100ff0a7b82 */ /* 0x000ea20000000800 */
[----:B------:R-:W-:Y:S01]  /*0450*/  NOP ;  /* 0x0000000000007918 */ /* 0x000fe20000000000 */
[----:B------:R-:W-:Y:S01]  /*0460*/  IMAD.IADD R6, R18, 0x1, -R7 ;  /* 0x0000000112067824 */ /* 0x000fe200078e0a07 */
[----:B------:R-:W-:Y:S01]  /*0470*/  LOP3.LUT R8, R8, 0x3ffffffc, RZ, 0xc0, !PT ;  /* 0x3ffffffc08087812 */ /* 0x000fe200078ec0ff */
[----:B------:R-:W-:Y:S01]  /*0480*/  IMAD.MOV.U32 R23, RZ, RZ, 0x1 ;  /* 0x00000001ff177424 */ /* 0x000fe200078e00ff */
[----:B------:R-:W-:-:S02]  /*0490*/  ISETP.NE.AND P3, PT, R5, RZ, PT ;  /* 0x000000ff0500720c */ /* 0x000fc40003f65270 */
[----:B------:R-:W-:Y:S01]  /*04a0*/  SHF.R.S32.HI R7, RZ, 0x1f, R6 ;  /* 0x0000001fff077819 */ /* 0x000fe20000011406 */
[----:B------:R-:W-:Y:S01]  /*04b0*/  IMAD.IADD R8, R3, 0x1, -R8 ;  /* 0x0000000103087824 */ /* 0x000fe200078e0a08 */
[----:B------:R-:W3:Y:S02]  /*04c0*/  LDC R12, c[0x0][0x140] ;  /* 0x00005000ff0c7b82 */ /* 0x000ee40000000800 */
[----:B------:R-:W-:Y:S02]  /*04d0*/  LEA.HI R7, R7, R6, RZ, 0x3 ;  /* 0x0000000607077211 */ /* 0x000fe400078f18ff */
[----:B0-----:R-:W-:Y:S02]  /*04e0*/  ISETP.NE.OR P0, PT, R0, RZ, !P0 ;  /* 0x000000ff0000720c */ /* 0x001fe40004705670 */
[--C-:B------:R-:W-:Y:S02]  /*04f0*/  SHF.R.S32.HI R0, RZ, 0x3, R7.reuse ;  /* 0x00000003ff007819 */ /* 0x100fe40000011407 */
[----:B------:R-:W-:-:S02]  /*0500*/  SHF.R.S32.HI R7, RZ, 0x1f, R7 ;  /* 0x0000001fff077819 */ /* 0x000fc40000011407 */
[----:B-----5:R-:W-:Y:S02]  /*0510*/  I2FP.F32.U32 R9, UR8 ;  /* 0x0000000800097c45 */ /* 0x020fe40008201000 */
[----:B------:R-:W-:-:S03]  /*0520*/  LEA.HI R7, R7, R0, RZ, 0x2 ;  /* 0x0000000007077211 */ /* 0x000fc600078f10ff */
[----:B------:R-:W-:Y:S01]  /*0530*/  FMUL R9, R9, UR4 ;  /* 0x0000000409097c20 */ /* 0x000fe20008400000 */
[----:B------:R-:W-:Y:S01]  /*0540*/  LOP3.LUT R7, R7, 0xfffffffc, RZ, 0xc0, !PT ;  /* 0xfffffffc07077812 */ /* 0x000fe200078ec0ff */
[----:B------:R-:W-:Y:S01]  /*0550*/  VOTEU.ALL UP0, P0 ;  /* 0x00000000003f7886 */ /* 0x000fe20000000000 */
[----:B-1----:R-:W-:Y:S01]  /*0560*/  I2FP.F32.U32 R11, R4 ;  /* 0x00000004000b7245 */ /* 0x002fe20000201000 */
[----:B------:R-:W-:Y:S01]  /*0570*/  ULDC UR4, c[0x0][0x154] ;  /* 0x0000550000047ab9 */ /* 0x000fe20000000800 */
[----:B------:R-:W-:Y:S01]  /*0580*/  VOTEU.ALL UP1, P0 ;  /* 0x00000000003f7886 */ /* 0x000fe20000020000 */
[----:B------:R-:W-:Y:S01]  /*0590*/  IMAD.IADD R7, R0, 0x1, -R7 ;  /* 0x0000000100077824 */ /* 0x000fe200078e0a07 */
[----:B------:R-:W0:Y:S01]  /*05a0*/  F2I.U32.TRUNC.NTZ R9, R9 ;  /* 0x0000000900097305 */ /* 0x000e22000020f000 */
[----:B------:R-:W1:Y:S01]  /*05b0*/  @!UP0 S2UR UR7, SR_CgaCtaId ;  /* 0x00000000000789c3 */ /* 0x000e620000008800 */
[----:B------:R-:W-:Y:S01]  /*05c0*/  @!UP0 UMOV UR6, 0x400 ;  /* 0x0000040000068882 */ /* 0x000fe20000000000 */
[----:B------:R-:W-:Y:S01]  /*05d0*/  IMAD R8, R8, 0x4, R7 ;  /* 0x0000000408087824 */ /* 0x000fe200078e0207 */
[----:B---3--:R-:W-:-:S04]  /*05e0*/  ISETP.EQ.U32.AND P2, PT, R12, 0x1, PT ;  /* 0x000000010c00780c */ /* 0x008fc80003f42070 */
[----:B------:R-:W-:-:S04]  /*05f0*/  SHF.R.S32.HI R3, RZ, 0x1f, R8 ;  /* 0x0000001fff037819 */ /* 0x000fc80000011408 */
[----:B------:R-:W-:Y:S01]  /*0600*/  LEA.HI R0, R3, R8, RZ, 0x2 ;  /* 0x0000000803007211 */ /* 0x000fe200078f10ff */
[----:B0-----:R-:W-:-:S03]  /*0610*/  IMAD.MOV R7, RZ, RZ, -R9 ;  /* 0x000000ffff077224 */ /* 0x001fc600078e0a09 */
[----:B------:R-:W-:Y:S01]  /*0620*/  LOP3.LUT R9, R0, 0xfffffffc, RZ, 0xc0, !PT ;  /* 0xfffffffc00097812 */ /* 0x000fe200078ec0ff */
[----:B--2---:R-:W-:Y:S02]  /*0630*/  IMAD R3, R10, R7, UR8 ;  /* 0x000000080a037e24 */ /* 0x004fe4000f8e0207 */
[----:B------:R-:W-:Y:S02]  /*0640*/  FMUL R10, R11, UR4 ;  /* 0x000000040b0a7c20 */ /* 0x000fe40008400000 */
[C---:B------:R-:W-:Y:S01]  /*0650*/  IMAD.IADD R0, R8.reuse, 0x1, -R9 ;  /* 0x0000000108007824 */ /* 0x040fe200078e0a09 */
[----:B------:R-:W0:Y:S01]  /*0660*/  LDC R7, c[0x0][0x148] ;  /* 0x00005200ff077b82 */ /* 0x000e220000000800 */
[----:B------:R-:W-:Y:S01]  /*0670*/  SHF.R.S32.HI R9, RZ, 0x1f, R2 ;  /* 0x0000001fff097819 */ /* 0x000fe20000011402 */
[----:B------:R-:W-:Y:S01]  /*0680*/  IMAD.SHL.U32 R11, R8, 0x4, RZ ;  /* 0x00000004080b7824 */ /* 0x000fe200078e00ff */
[----:B------:R-:W-:Y:S01]  /*0690*/  UMOV UR4, 0x20 ;  /* 0x0000002000047882 */ /* 0x000fe20000000000 */
[----:B------:R-:W-:Y:S01]  /*06a0*/  ISETP.NE.AND P4, PT, R0, R3, PT ;  /* 0x000000030000720c */ /* 0x000fe20003f85270 */
[----:B------:R-:W2:Y:S01]  /*06b0*/  F2I.U32.TRUNC.NTZ R10, R10 ;  /* 0x0000000a000a7305 */ /* 0x000ea2000020f000 */
[----:B------:R-:W-:Y:S01]  /*06c0*/  LEA.HI R9, R9, R2, RZ, 0x2 ;  /* 0x0000000209097211 */ /* 0x000fe200078f10ff */
[----:B------:R-:W-:-:S04]  /*06d0*/  @!UP0 UIADD3 UR4, -UR4, 0x100000, URZ ;  /* 0x0010000004048890 */ /* 0x000fc8000fffe13f */
[----:B------:R-:W-:Y:S02]  /*06e0*/  @!UP0 USHF.L.U32 UR5, UR4, 0xb, URZ ;  /* 0x0000000b04058899 */ /* 0x000fe4000800063f */
[----:B------:R-:W-:Y:S01]  /*06f0*/  @!UP0 USHF.L.U32 UR4, UR4, 0x1, URZ ;  /* 0x0000000104048899 */ /* 0x000fe2000800063f */
[----:B------:R-:W-:Y:S01]  /*0700*/  LOP3.LUT R22, R8, 0xc, R11, 0x78, !PT ;  /* 0x0000000c08167812 */ /* 0x000fe200078e780b */
[----:B-1----:R-:W-:Y:S01]  /*0710*/  @!UP0 ULEA UR6, UR7, UR6, 0x18 ;  /* 0x0000000607068291 */ /* 0x002fe2000f8ec03f */
[----:B------:R-:W-:Y:S01]  /*0720*/  LOP3.LUT R9, R9, 0xfffffffc, RZ, 0xc0, !PT ;  /* 0xfffffffc09097812 */ /* 0x000fe200078ec0ff */
[----:B------:R-:W-:Y:S01]  /*0730*/  VOTEU.ALL UP0, P0 ;  /* 0x00000000003f7886 */ /* 0x000fe20000000000 */
[----:B------:R-:W-:Y:S01]  /*0740*/  LOP3.LUT P0, RZ, R6, 0x7, RZ, 0xc0, !PT ;  /* 0x0000000706ff7812 */ /* 0x000fe2000780c0ff */
[----:B------:R-:W-:Y:S02]  /*0750*/  VIADD R6, R5, 0xffffffff ;  /* 0xffffffff05067836 */ /* 0x000fe40000000000 */
[----:B------:R-:W-:Y:S01]  /*0760*/  IMAD.IADD R0, R2, 0x1, -R9 ;  /* 0x0000000102007824 */ /* 0x000fe200078e0a09 */
[----:B------:R-:W-:-:S02]  /*0770*/  ISETP.LT.U32.AND P0, PT, R22, 0x10, !P0 ;  /* 0x000000101600780c */ /* 0x000fc40004701070 */
[----:B------:R-:W-:Y:S01]  /*0780*/  @P4 SHF.R.S32.HI R9, RZ, 0x1f, R22 ;  /* 0x0000001fff094819 */ /* 0x000fe20000011416 */
[----:B--2---:R-:W-:Y:S01]  /*0790*/  IMAD.MOV R21, RZ, RZ, -R10 ;  /* 0x000000ffff157224 */ /* 0x004fe200078e0a0a */
[C---:B------:R-:W-:Y:S01]  /*07a0*/  ISETP.NE.AND P1, PT, R0.reuse, 0x3, PT ;  /* 0x000000030000780c */ /* 0x040fe20003f25270 */
[----:B------:R-:W1:Y:S02]  /*07b0*/  FENCE.VIEW.ASYNC.S ;  /* 0x00000000000073c6 */ /* 0x000e640000000000 */
[----:B-1----:R1:W2:Y:S01]  /*07c0*/  @!UP0 SYNCS.EXCH.64 URZ, [UR6+0xa0], UR4 ;  /* 0x0000a004063f85b2 */ /* 0x0022a20008000100 */
[----:B------:R-:W-:Y:S01]  /*07d0*/  @P4 LEA.HI R9, R9, R22, RZ, 0x2 ;  /* 0x0000001609094211 */ /* 0x000fe200078f10ff */
[----:B0-----:R-:W-:Y:S01]  /*07e0*/  IMAD R2, R7, R21, R4 ;  /* 0x0000001507027224 */ /* 0x001fe200078e0204 */
[----:B------:R-:W-:Y:S02]  /*07f0*/  ISETP.EQ.OR P1, PT, R0, RZ, !P1 ;  /* 0x000000ff0000720c */ /* 0x000fe40004f22670 */
[----:B------:R-:W-:-:S02]  /*0800*/  @P4 SHF.R.S32.HI R9, RZ, 0x2, R9 ;  /* 0x00000002ff094819 */ /* 0x000fc40000011409 */
[----:B------:R-:W-:Y:S02]  /*0810*/  ISETP.EQ.AND P1, PT, R5, RZ, P1 ;  /* 0x000000ff0500720c */ /* 0x000fe40000f22270 */
[----:B------:R-:W-:Y:S02]  /*0820*/  @P4 ISETP.NE.AND P5, PT, R9, R2, PT ;  /* 0x000000020900420c */ /* 0x000fe40003fa5270 */
[----:B------:R-:W-:Y:S02]  /*0830*/  ISETP.GE.U32.AND P6, PT, R6, 0x2, PT ;  /* 0x000000020600780c */ /* 0x000fe40003fc6070 */
[----:B------:R-:W-:Y:S02]  /*0840*/  SEL R2, RZ, 0x1, !P0 ;  /* 0x00000001ff027807 */ /* 0x000fe40004000000 */
[----:B------:R-:W-:Y:S01]  /*0850*/  @P4 SEL R23, RZ, 0x1, P5 ;  /* 0x00000001ff174807 */ /* 0x000fe20002800000 */
[----:B------:R1:W0:Y:S01]  /*0860*/  @!UP1 SYNCS.EXCH.64 URZ, [UR6+0xa8], UR4 ;  /* 0x0000a804063f95b2 */ /* 0x0002220008000100 */
[----:B------:R-:W-:Y:S01]  /*0870*/  SEL R19, RZ, 0x1, !P1 ;  /* 0x00000001ff137807 */ /* 0x000fe20004800000 */
[----:B------:R-:W-:Y:S01]  /*0880*/  NOP ;  /* 0x0000000000007918 */ /* 0x000fe20000000000 */
[----:B------:R-:W-:-:S02]  /*0890*/  LOP3.LUT R23, R23, R2, RZ, 0xc0, !PT ;  /* 0x0000000217177212 */ /* 0x000fc400078ec0ff */
[----:B------:R-:W-:Y:S01]  /*08a0*/  SEL R19, R19, 0x2, P6 ;  /* 0x0000000213137807 */ /* 0x000fe20003000000 */
[----:B-12---:R-:W-:Y:S06]  /*08b0*/  @!P2 BRA `(.L_x_4) ;  /* 0x000000000008a947 */ /* 0x006fec0003800000 */
[----:B0---4-:R-:W-:Y:S01]  /*08c0*/  UCGABAR_ARV ;  /* 0x00000000000079c7 */ /* 0x011fe20008000000 */
[----:B------:R-:W-:Y:S05]  /*08d0*/  BRA `(.L_x_5) ;  /* 0x0000000000047947 */ /* 0x000fea0003800000 */
.L_x_4:
[----:B0---4-:R-:W-:Y:S01]  /*08e0*/  NOP ;  /* 0x0000000000007918 */ /* 0x011fe20000000000 */
.L_x_5:
[----:B------:R-:W0:Y:S01]  /*08f0*/  LDC R2, c[0x0][0x65c] ;  /* 0x00019700ff027b82 */ /* 0x000e220000000800 */
[----:B------:R-:W-:Y:S02]  /*0900*/  IMAD.U32 R8, RZ, RZ, UR8 ;  /* 0x00000008ff087e24 */ /* 0x000fe4000f8e00ff */
[----:B------:R-:W-:Y:S01]  /*0910*/  IMAD.MOV.U32 R9, RZ, RZ, RZ ;  /* 0x000000ffff097224 */ /* 0x000fe200078e00ff */
[----:B0-----:R-:W-:-:S04]  /*0920*/  ISETP.NE.AND P1, PT, R2, 0x1, PT ;  /* 0x000000010200780c */ /* 0x001fc80003f25270 */
[----:B------:R-:W-:-:S09]  /*0930*/  P2R R5, PR, RZ, 0x2 ;  /* 0x00000002ff057803 */ /* 0x000fd20000000000 */
[----:B------:R-:W0:Y:S01]  /*0940*/  @P1 LDC R17, c[0x0][0x10] ;  /* 0x00000400ff111b82 */ /* 0x000e220000000800 */
[----:B------:R-:W-:Y:S02]  /*0950*/  @P1 IMAD.MOV.U32 R5, RZ, RZ, RZ ;  /* 0x000000ffff051224 */ /* 0x000fe400078e00ff */
[----:B------:R-:W-:-:S05]  /*0960*/  @P1 IMAD.MOV.U32 R13, RZ, RZ, RZ ;  /* 0x000000ffff0d1224 */ /* 0x000fca00078e00ff */
[----:B------:R-:W1:Y:S01]  /*0970*/  @!P1 LDC R11, c[0x0][0xc] ;  /* 0x00000300ff0b9b82 */ /* 0x000e620000000800 */
[----:B0-----:R-:W-:-:S04]  /*0980*/  @P1 IMAD.WIDE.U32 R16, R17, UR8, R4 ;  /* 0x0000000811101c25 */ /* 0x001fc8000f8e0004 */
[----:B------:R-:W-:Y:S02]  /*0990*/  @P1 IMAD.IADD R17, R17, 0x1, R13 ;  /* 0x0000000111111824 */ /* 0x000fe400078e020d */
[----:B-1----:R-:W-:-:S04]  /*09a0*/  @!P1 IMAD.WIDE.U32 R8, R4, R11, R8 ;  /* 0x0000000b04089225 */ /* 0x002fc800078e0008 */
[----:B------:R-:W-:Y:S02]  /*09b0*/  @!P1 IMAD.MOV.U32 R16, RZ, RZ, R8 ;  /* 0x000000ffff109224 */ /* 0x000fe400078e0008 */
[----:B------:R-:W-:Y:S01]  /*09c0*/  @!P1 IMAD.MOV.U32 R17, RZ, RZ, R9 ;  /* 0x000000ffff119224 */ /* 0x000fe200078e0009 */
[----:B------:R-:W-:Y:S06]  /*09d0*/  @!P2 BRA `(.L_x_6) ;  /* 0x00000000000ca947 */ /* 0x000fec0003800000 */
[----:B------:R-:W-:Y:S01]  /*09e0*/  UCGABAR_WAIT ;  /* 0x0000000000007dc7 */ /* 0x000fe20008000000 */
[----:B------:R-:W-:Y:S01]  /*09f0*/  CCTL.IVALL ;  /* 0x00000000ff00798f */ /* 0x000fe20002000000 */
[----:B------:R-:W-:Y:S05]  /*0a00*/  BRA `(.L_x_7) ;  /* 0x0000000000047947 */ /* 0x000fea0003800000 */
.L_x_6:
[----:B------:R-:W-:Y:S06]  /*0a10*/  BAR.SYNC.DEFER_BLOCKING 0x0 ;  /* 0x0000000000007b1d */ /* 0x000fec0000010000 */
.L_x_7:
[----:B------:R-:W-:Y:S05]  /*0a20*/  @!P3 BRA `(.L_x_8) ;  /* 0x000000400010b947 */ /* 0x000fea0003800000 */
[----:B------:R-:W-:-:S13]  /*0a30*/  ISETP.GT.U32.AND P0, PT, R6, 0x1, PT ;  /* 0x000000010600780c */ /* 0x000fda0003f04070 */
[----:B------:R-:W-:Y:S05]  /*0a40*/  @P0 EXIT ;  /* 0x000000000000094d */ /* 0x000fea0003800000 */
[----:B------:R-:W-:Y:S01]  /*0a50*/  ULDC.64 UR4, c[0x0][0x650] ;  /* 0x0001940000047ab9 */ /* 0x000fe20000000a00 */
[----:B------:R-:W-:Y:S01]  /*0a60*/  PRMT R0, RZ, 0x7610, R0 ;  /* 0x00007610ff007816 */ /* 0x000fe20000000000 */
[----:B------:R-:W-:Y:S01]  /*0a70*/  IMAD.MOV.U32 R60, RZ, RZ, -0x1 ;  /* 0xffffffffff3c7424 */ /* 0x000fe200078e00ff */
[----:B------:R-:W-:Y:S01]  /*0a80*/  ISETP.GE.U32.AND P0, PT, R16, UR4, PT ;  /* 0x0000000410007c0c */ /* 0x000fe2000bf06070 */
[----:B------:R-:W-:Y:S02]  /*0a90*/  IMAD.MOV.U32 R61, RZ, RZ, -0x1 ;  /* 0xffffffffff3d7424 */ /* 0x000fe400078e00ff */
[----:B------:R-:W-:Y:S01]  /*0aa0*/  IMAD.MOV.U32 R59, RZ, RZ, -0x1 ;  /* 0xffffffffff3b7424 */ /* 0x000fe200078e00ff */
[----:B------:R-:W-:-:S13]  /*0ab0*/  ISETP.GE.U32.AND.EX P0, PT, R17, UR5, PT, P0 ;  /* 0x0000000511007c0c */ /* 0x000fda000bf06100 */
[----:B------:R-:W-:Y:S05]  /*0ac0*/  @P0 BRA `(.L_x_9) ;  /* 0x0000000400280947 */ /* 0x000fea0003800000 */
[----:B------:R-:W0:Y:S01]  /*0ad0*/  LDC.64 R24, c[0x0][0x628] ;  /* 0x00018a00ff187b82 */ /* 0x000e220000000a00 */
[----:B------:R-:W-:Y:S02]  /*0ae0*/  IMAD.MOV.U32 R8, RZ, RZ, R16 ;  /* 0x000000ffff087224 */ /* 0x000fe400078e0010 */
[----:B------:R-:W-:-:S05]  /*0af0*/  IMAD.MOV.U32 R9, RZ, RZ, R17 ;  /* 0x000000ffff097224 */ /* 0x000fca00078e0011 */
[----:B------:R-:W1:Y:S08]  /*0b00*/  LDC R0, c[0x0][0x630] ;  /* 0x00018c00ff007b82 */ /* 0x000e700000000800 */
[----:B------:R-:W2:Y:S01]  /*0b10*/  LDC.64 R26, c[0x0][0x620] ;  /* 0x00018800ff1a7b82 */ /* 0x000ea20000000a00 */
[----:B0-----:R-:W-:-:S04]  /*0b20*/  ISETP.NE.U32.AND P0, PT, R24, RZ, PT ;  /* 0x000000ff1800720c */ /* 0x001fc80003f05070 */
[----:B------:R-:W-:-:S13]  /*0b30*/  ISETP.NE.AND.EX P0, PT, R25, RZ, PT, P0 ;  /* 0x000000ff1900720c */ /* 0x000fda0003f05300 */
[----:B-12---:R-:W-:Y:S05]  /*0b40*/  @!P0 BRA `(.L_x_10) ;  /* 0x0000000000288947 */ /* 0x006fea0003800000 */
[----:B------:R-:W0:Y:S02]  /*0b50*/  LDC R13, c[0x0][0x634] ;  /* 0x00018d00ff0d7b82 */ /* 0x000e240000000800 */
[----:B0-----:R-:W-:-:S05]  /*0b60*/  IADD3 R13, P0, R16, R13, RZ ;  /* 0x0000000d100d7210 */ /* 0x001fca0007f1e0ff */
[----:B------:R-:W-:-:S04]  /*0b70*/  IMAD.X R15, RZ, RZ, R17, P0 ;  /* 0x000000ffff0f7224 */ /* 0x000fc800000e0611 */
[----:B------:R-:W-:-:S04]  /*0b80*/  IMAD.WIDE.U32 R8, R15, R24, RZ ;  /* 0x000000180f087225 */ /* 0x000fc800078e00ff */
[----:B------:R-:W-:-:S04]  /*0b90*/  IMAD.WIDE.U32 R10, P0, R13, R25, R8 ;  /* 0x000000190d0a7225 */ /* 0x000fc80007800008 */
[----:B------:R-:W-:-:S04]  /*0ba0*/  IMAD.WIDE.U32 R8, R13, R24, RZ ;  /* 0x000000180d087225 */ /* 0x000fc800078e00ff */
[----:B------:R-:W-:Y:S01]  /*0bb0*/  IMAD.X R13, RZ, RZ, RZ, P0 ;  /* 0x000000ffff0d7224 */ /* 0x000fe200000e06ff */
[----:B------:R-:W-:Y:S01]  /*0bc0*/  IADD3 RZ, P0, R9, R10, RZ ;  /* 0x0000000a09ff7210 */ /* 0x000fe20007f1e0ff */
[----:B------:R-:W-:-:S04]  /*0bd0*/  IMAD.MOV.U32 R12, RZ, RZ, R11 ;  /* 0x000000ffff0c7224 */ /* 0x000fc800078e000b */
[----:B------:R-:W-:-:S08]  /*0be0*/  IMAD.WIDE.U32.X R8, R15, R25, R12, P0 ;  /* 0x000000190f087225 */ /* 0x000fd000000e040c */
.L_x_10:
[----:B------:R-:W0:Y:S01]  /*0bf0*/  LDC.64 R24, c[0x0][0x640] ;  /* 0x00019000ff187b82 */ /* 0x000e220000000a00 */
[-CC-:B------:R-:W-:Y:S01]  /*0c00*/  SHF.R.U64 R59, R8, R0.reuse, R9.reuse ;  /* 0x00000000083b7219 */ /* 0x180fe20000001209 */
[----:B------:R-:W-:Y:S01]  /*0c10*/  IMAD R30, R7, R21, R4 ;  /* 0x00000015071e7224 */ /* 0x000fe200078e0204 */
[----:B------:R-:W-:Y:S01]  /*0c20*/  SHF.R.U32.HI R0, RZ, R0, R9 ;  /* 0x00000000ff007219 */ /* 0x000fe20000011609 */
[----:B------:R-:W-:Y:S01]  /*0c30*/  IMAD.MOV.U32 R21, RZ, RZ, 0x1 ;  /* 0x00000001ff157424 */ /* 0x000fe200078e00ff */
[----:B------:R-:W-:-:S03]  /*0c40*/  IADD3 R5, P0, RZ, -R59, RZ ;  /* 0x8000003bff057210 */ /* 0x000fc60007f1e0ff */
[----:B------:R-:W1:Y:S02]  /*0c50*/  LDC R6, c[0x0][0x618] ;  /* 0x00018600ff067b82 */ /* 0x000e640000000800 */
[----:B------:R-:W-:-:S04]  /*0c60*/  IMAD.X R9, RZ, RZ, ~R0, P0 ;  /* 0x000000ffff097224 */ /* 0x000fc800000e0e00 */
[-C--:B------:R-:W-:Y:S02]  /*0c70*/  IMAD R0, R9, R26.reuse, RZ ;  /* 0x0000001a09007224 */ /* 0x080fe400078e02ff */
[----:B------:R-:W2:Y:S01]  /*0c80*/  LDC R11, c[0x0][0x608] ;  /* 0x00018200ff0b7b82 */ /* 0x000ea20000000800 */
[----:B------:R-:W-:-:S04]  /*0c90*/  IMAD.WIDE.U32 R8, R5, R26, R16 ;  /* 0x0000001a05087225 */ /* 0x000fc800078e0010 */
[----:B------:R-:W-:-:S03]  /*0ca0*/  IMAD R5, R5, R27, R0 ;  /* 0x0000001b05057224 */ /* 0x000fc600078e0200 */
[----:B------:R-:W3:Y:S01]  /*0cb0*/  LDC R12, c[0x0][0x658] ;  /* 0x00019600ff0c7b82 */ /* 0x000ee20000000800 */
[----:B0-----:R-:W-:Y:S01]  /*0cc0*/  ISETP.NE.U32.AND P0, PT, R24, RZ, PT ;  /* 0x000000ff1800720c */ /* 0x001fe20003f05070 */
[----:B------:R-:W-:Y:S02]  /*0cd0*/  IMAD.IADD R5, R9, 0x1, R5 ;  /* 0x0000000109057824 */ /* 0x000fe400078e0205 */
[----:B------:R-:W-:Y:S01]  /*0ce0*/  IMAD.MOV.U32 R9, RZ, RZ, -0x1 ;  /* 0xffffffffff097424 */ /* 0x000fe200078e00ff */
[----:B------:R-:W-:-:S03]  /*0cf0*/  ISETP.NE.AND.EX P0, PT, R25, RZ, PT, P0 ;  /* 0x000000ff1900720c */ /* 0x000fc60003f05300 */
[----:B------:R-:W0:Y:S01]  /*0d00*/  LDC R15, c[0x0][0x600] ;  /* 0x00018000ff0f7b82 */ /* 0x000e220000000800 */
[-CC-:B-1----:R-:W-:Y:S02]  /*0d10*/  SHF.R.U64 R13, R8, R6.reuse, R5.reuse ;  /* 0x00000006080d7219 */ /* 0x182fe40000001205 */
[----:B------:R-:W-:-:S05]  /*0d20*/  SHF.R.U32.HI R0, RZ, R6, R5 ;  /* 0x00000006ff007219 */ /* 0x000fca0000011605 */
[----:B------:R-:W1:Y:S01]  /*0d30*/  LDC R14, c[0x0][0x648] ;  /* 0x00019200ff0e7b82 */ /* 0x000e620000000800 */
[-CC-:B--2---:R-:W-:Y:S02]  /*0d40*/  SHF.R.U64 R27, R13, R11.reuse, R0.reuse ;  /* 0x0000000b0d1b7219 */ /* 0x184fe40000001200 */
[----:B------:R-:W-:-:S05]  /*0d50*/  SHF.R.U32.HI R5, RZ, R11, R0 ;  /* 0x0000000bff057219 */ /* 0x000fca0000011600 */
[----:B------:R-:W2:Y:S01]  /*0d60*/  LDC R20, c[0x0][0x638] ;  /* 0x00018e00ff147b82 */ /* 0x000ea20000000800 */
[-CC-:B---3--:R-:W-:Y:S02]  /*0d70*/  SHF.R.U64 R28, R27, R12.reuse, R5.reuse ;  /* 0x0000000c1b1c7219 */ /* 0x188fe40000001205 */
[-C--:B------:R-:W-:Y:S02]  /*0d80*/  SHF.L.U32 R0, R9, R12.reuse, RZ ;  /* 0x0000000c09007219 */ /* 0x080fe400000006ff */
[----:B------:R-:W-:Y:S01]  /*0d90*/  SHF.R.U32.HI R5, RZ, R12, R5 ;  /* 0x0000000cff057219 */ /* 0x000fe20000011605 */
[----:B------:R-:W-:Y:S01]  /*0da0*/  IMAD.MOV.U32 R4, RZ, RZ, R28 ;  /* 0x000000ffff047224 */ /* 0x000fe200078e001c */
[----:B------:R-:W-:Y:S01]  /*0db0*/  LOP3.LUT R10, RZ, R0, RZ, 0x33, !PT ;  /* 0x00000000ff0a7212 */ /* 0x000fe200078e33ff */
[----:B------:R-:W3:Y:S01]  /*0dc0*/  LDC R26, c[0x0][0x610] ;  /* 0x00018400ff1a7b82 */ /* 0x000ee20000000800 */
[----:B------:R-:W-:Y:S05]  /*0dd0*/  @!P0 BRA `(.L_x_11) ;  /* 0x0000000000288947 */ /* 0x000fea0003800000 */
[----:B------:R-:W4:Y:S02]  /*0de0*/  LDC R9, c[0x0][0x64c] ;  /* 0x00019300ff097b82 */ /* 0x000f240000000800 */
[----:B----4-:R-:W-:-:S05]  /*0df0*/  IADD3 R9, P0, R28, R9, RZ ;  /* 0x000000091c097210 */ /* 0x010fca0007f1e0ff */
        /* <DEDUP_REMOVED lines=8> */
.L_x_11:
[----:B-1----:R-:W-:Y:S01]  /*0e80*/  SHF.R.U64 R4, R4, R14, R5 ;  /* 0x0000000e04047219 */ /* 0x002fe20000001205 */
[----:B0-----:R-:W-:Y:S01]  /*0e90*/  VIADD R6, R15, 0xffffffff ;  /* 0xffffffff0f067836 */ /* 0x001fe20000000000 */
[----:B------:R-:W-:Y:S02]  /*0ea0*/  SHF.L.U32 R0, R21, R12, RZ ;  /* 0x0000000c15007219 */ /* 0x000fe400000006ff */
[----:B------:R-:W-:Y:S01]  /*0eb0*/  LOP3.LUT R5, R27, R10, RZ, 0xc0, !PT ;  /* 0x0000000a1b057212 */ /* 0x000fe200078ec0ff */
[----:B------:R-:W-:Y:S01]  /*0ec0*/  IMAD.MOV R7, RZ, RZ, -R4 ;  /* 0x000000ffff077224 */ /* 0x000fe200078e0a04 */
[----:B------:R-:W-:Y:S02]  /*0ed0*/  SEL R3, R3, R30, !P1 ;  /* 0x0000001e03037207 */ /* 0x000fe40004800000 */
[----:B------:R-:W-:Y:S01]  /*0ee0*/  LOP3.LUT R6, R13, R6, RZ, 0xc0, !PT ;  /* 0x000000060d067212 */ /* 0x000fe200078ec0ff */
[----:B------:R-:W-:Y:S02]  /*0ef0*/  IMAD R4, R0, R4, R5 ;  /* 0x0000000400047224 */ /* 0x000fe400078e0205 */
[----:B--2---:R-:W-:-:S02]  /*0f00*/  IMAD R0, R7, R20, R28 ;  /* 0x0000001407007224 */ /* 0x004fc400078e021c */
[----:B---3--:R-:W-:Y:S02]  /*0f10*/  IMAD R3, R4, R26, R3 ;  /* 0x0000001a04037224 */ /* 0x008fe400078e0203 */
[----:B------:R-:W-:Y:S02]  /*0f20*/  IMAD R60, R0, R15, R6 ;  /* 0x0000000f003c7224 */ /* 0x000fe400078e0206 */
[----:B------:R-:W-:-:S03]  /*0f30*/  IMAD.MOV.U32 R4, RZ, RZ, 0x1 ;  /* 0x00000001ff047424 */ /* 0x000fc600078e00ff */
[----:B------:R-:W-:Y:S02]  /*0f40*/  SEL R61, R60, R3, !P1 ;  /* 0x000000033c3d7207 */ /* 0x000fe40004800000 */
[----:B------:R-:W-:Y:S02]  /*0f50*/  PRMT R0, R4, 0x7610, R0 ;  /* 0x0000761004007816 */ /* 0x000fe40000000000 */
[----:B------:R-:W-:-:S07]  /*0f60*/  SEL R60, R3, R60, !P1 ;  /* 0x0000003c033c7207 */ /* 0x000fce0004800000 */
.L_x_9:
[----:B------:R-:W-:-:S08]  /*0f70*/  NOP ;  /* 0x0000000000007918 */ /* 0x000fd00000000000 */
[----:B------:R-:W0:Y:S02]  /*0f80*/  USETMAXREG.TRY_ALLOC.CTAPOOL UP0, 0xe8 ;  /* 0x000000e8000079c8 */ /* 0x000e240008000600 */
[----:B0-----:R-:W-:-:S13]  /*0f90*/  PLOP3.LUT P0, PT, PT, PT, UP0, 0x80, 0x0 ;  /* 0x000000000000781c */ /* 0x001fda0003f0f008 */
[----:B------:R-:W-:Y:S05]  /*0fa0*/  @!P0 BRA `(.L_x_9) ;  /* 0xfffffffc00f08947 */ /* 0x000fea000383ffff */
[----:B------:R-:W-:Y:S01]  /*0fb0*/  ULDC.64 UR4, c[0x0][0x598] ;  /* 0x0001660000047ab9 */ /* 0x000fe20000000a00 */
[----:B------:R-:W-:Y:S01]  /*0fc0*/  ULDC.64 UR36, c[0x0][0x208] ;  /* 0x0000820000247ab9 */ /* 0x000fe20000000a00 */
[----:B------:R-:W-:-:S04]  /*0fd0*/  ISETP.NE.U32.AND P0, PT, RZ, UR4, PT ;  /* 0x00000004ff007c0c */ /* 0x000fc8000bf05070 */
[----:B------:R-:W-:-:S13]  /*0fe0*/  ISETP.NE.AND.EX P0, PT, RZ, UR5, PT, P0 ;  /* 0x00000005ff007c0c */ /* 0x000fda000bf05300 */
[----:B------:R-:W-:Y:S05]  /*0ff0*/  @!P0 BRA `(.L_x_12) ;  /* 0x00000000001c8947 */ /* 0x000fea0003800000 */
[----:B------:R-:W0:Y:S02]  /*1000*/  LDC.64 R4, c[0x0][0x598] ;  /* 0x00016600ff047b82 */ /* 0x000e240000000a00 */
[----:B0-----:R-:W2:Y:S02]  /*1010*/  LDG.E.64 R4, desc[UR36][R4.64] ;  /* 0x0000002404047981 */ /* 0x001ea4000c1e1b00 */
[----:B--2---:R-:W-:-:S04]  /*1020*/  ISETP.NE.U32.AND P0, PT, R4, RZ, PT ;  /* 0x000000ff0400720c */ /* 0x004fc80003f05070 */
[----:B------:R-:W-:-:S13]  /*1030*/  ISETP.NE.AND.EX P0, PT, R5, RZ, PT, P0 ;  /* 0x000000ff0500720c */ /* 0x000fda0003f05300 */
[----:B------:R-:W-:Y:S05]  /*1040*/  @!P0 BRA `(.L_x_12) ;  /* 0x0000000000088947 */ /* 0x000fea0003800000 */
[----:B------:R0:W5:Y:S01]  /*1050*/  LD.E R56, desc[UR36][R4.64] ;  /* 0x0000002404387980 */ /* 0x000162000c101900 */
[----:B------:R-:W-:Y:S05]  /*1060*/  BRA `(.L_x_13) ;  /* 0x0000000000247947 */ /* 0x000fea0003800000 */
.L_x_12:
[----:B------:R-:W-:Y:S02]  /*1070*/  ULDC.64 UR4, c[0x0][0x588] ;  /* 0x0001620000047ab9 */ /* 0x000fe40000000a00 */
[----:B------:R-:W-:-:S04]  /*1080*/  ISETP.NE.U32.AND P0, PT, RZ, UR4, PT ;  /* 0x00000004ff007c0c */ /* 0x000fc8000bf05070 */
[----:B------:R-:W-:-:S13]  /*1090*/  ISETP.NE.AND.EX P0, PT, RZ, UR5, PT, P0 ;  /* 0x00000005ff007c0c */ /* 0x000fda000bf05300 */
[----:B------:R-:W-:Y:S05]  /*10a0*/  @!P0 BRA `(.L_x_14) ;  /* 0x00000000000c8947 */ /* 0x000fea0003800000 */
[----:B------:R-:W0:Y:S02]  /*10b0*/  LDC.64 R56, c[0x0][0x588] ;  /* 0x00016200ff387b82 */ /* 0x000e240000000a00 */
[----:B0-----:R1:W5:Y:S01]  /*10c0*/  LDG.E R56, desc[UR36][R56.64] ;  /* 0x0000002438387981 */ /* 0x001362000c1e1900 */
[----:B------:R-:W-:Y:S05]  /*10d0*/  BRA `(.L_x_13) ;  /* 0x0000000000087947 */ /* 0x000fea0003800000 */
.L_x_14:
[----:B------:R-:W-:Y:S02]  /*10e0*/  ULDC UR4, c[0x0][0x580] ;  /* 0x0001600000047ab9 */ /* 0x000fe40000000800 */
[----:B------:R-:W-:-:S07]  /*10f0*/  IMAD.U32 R56, RZ, RZ, UR4 ;  /* 0x00000004ff387e24 */ /* 0x000fce000f8e00ff */
.L_x_13:
[----:B------:R-:W-:Y:S02]  /*1100*/  ULDC.64 UR4, c[0x0][0x5a0] ;  /* 0x0001680000047ab9 */ /* 0x000fe40000000a00 */
[----:B------:R-:W-:-:S04]  /*1110*/  ISETP.NE.U32.AND P0, PT, RZ, UR4, PT ;  /* 0x00000004ff007c0c */ /* 0x000fc8000bf05070 */
[----:B------:R-:W-:-:S13]  /*1120*/  ISETP.NE.AND.EX P0, PT, RZ, UR5, PT, P0 ;  /* 0x00000005ff007c0c */ /* 0x000fda000bf05300 */
[----:B------:R-:W-:Y:S05]  /*1130*/  @!P0 BRA `(.L_x_15) ;  /* 0x00000000001c8947 */ /* 0x000fea0003800000 */
[----:B0-----:R-:W0:Y:S02]  /*1140*/  LDC.64 R4, c[0x0][0x5a0] ;  /* 0x00016800ff047b82 */ /* 0x001e240000000a00 */
[----:B0-----:R-:W2:Y:S02]  /*1150*/  LDG.E.64 R4, desc[UR36][R4.64] ;  /* 0x0000002404047981 */ /* 0x001ea4000c1e1b00 */
[----:B--2---:R-:W-:-:S04]  /*1160*/  ISETP.NE.U32.AND P0, PT, R4, RZ, PT ;  /* 0x000000ff0400720c */ /* 0x004fc80003f05070 */
[----:B------:R-:W-:-:S13]  /*1170*/  ISETP.NE.AND.EX P0, PT, R5, RZ, PT, P0 ;  /* 0x000000ff0500720c */ /* 0x000fda0003f05300 */
[----:B------:R-:W-:Y:S05]  /*1180*/  @!P0 BRA `(.L_x_15) ;  /* 0x0000000000088947 */ /* 0x000fea0003800000 */
[----:B-1----:R0:W5:Y:S01]  /*1190*/  LD.E R57, desc[UR36][R4.64] ;  /* 0x0000002404397980 */ /* 0x002162000c101900 */
[----:B------:R-:W-:Y:S05]  /*11a0*/  BRA `(.L_x_16) ;  /* 0x0000000000247947 */ /* 0x000fea0003800000 */
.L_x_15:
[----:B------:R-:W-:Y:S02]  /*11b0*/  ULDC.64 UR4, c[0x0][0x590] ;  /* 0x0001640000047ab9 */ /* 0x000fe40000000a00 */
[----:B------:R-:W-:-:S04]  /*11c0*/  ISETP.NE.U32.AND P0, PT, RZ, UR4, PT ;  /* 0x00000004ff007c0c */ /* 0x000fc8000bf05070 */
[----:B------:R-:W-:-:S13]  /*11d0*/  ISETP.NE.AND.EX P0, PT, RZ, UR5, PT, P0 ;  /* 0x00000005ff007c0c */ /* 0x000fda000bf05300 */
[----:B------:R-:W-:Y:S05]  /*11e0*/  @!P0 BRA `(.L_x_17) ;  /* 0x00000000000c8947 */ /* 0x000fea0003800000 */
[----:B0-----:R-:W1:Y:S02]  /*11f0*/  LDC.64 R4, c[0x0][0x590] ;  /* 0x00016400ff047b82 */ /* 0x001e640000000a00 */
[----:B-1----:R1:W5:Y:S01]  /*1200*/  LDG.E R57, desc[UR36][R4.64] ;  /* 0x0000002404397981 */ /* 0x002362000c1e1900 */
[----:B------:R-:W-:Y:S05]  /*1210*/  BRA `(.L_x_16) ;  /* 0x0000000000087947 */ /* 0x000fea0003800000 */
.L_x_17:
[----:B------:R-:W-:Y:S02]  /*1220*/  ULDC UR4, c[0x0][0x584] ;  /* 0x0001610000047ab9 */ /* 0x000fe40000000800 */
[----:B-1----:R-:W-:-:S07]  /*1230*/  IMAD.U32 R57, RZ, RZ, UR4 ;  /* 0x00000004ff397e24 */ /* 0x002fce000f8e00ff */
.L_x_16:
[----:B------:R-:W-:-:S13]  /*1240*/  LOP3.LUT P0, RZ, R0, 0xff, RZ, 0xc0, !PT ;  /* 0x000000ff00ff7812 */ /* 0x000fda000780c0ff */
[----:B------:R-:W-:Y:S05]  /*1250*/  @!P0 EXIT ;  /* 0x000000000000894d */ /* 0x000fea0003800000 */
[----:B------:R-:W-:Y:S01]  /*1260*/  ULDC UR4, c[0x0][0x28c] ;  /* 0x0000a30000047ab9 */ /* 0x000fe20000000800 */
[----:B------:R-:W-:Y:S01]  /*1270*/  LOP3.LUT R58, R19, 0x1, RZ, 0xfc, !PT ;  /* 0x00000001133a7812 */ /* 0x000fe200078efcff */
[----:B------:R-:W-:Y:S01]  /*1280*/  UIADD3 UR4, UR4, 0x1f, URZ ;  /* 0x0000001f04047890 */ /* 0x000fe2000fffe03f */
[----:B------:R-:W-:Y:S01]  /*1290*/  UMOV UR38, URZ ;  /* 0x0000003f00267c82 */ /* 0x000fe20008000000 */
[----:B------:R-:W-:Y:S02]  /*12a0*/  UMOV UR39, URZ ;  /* 0x0000003f00277c82 */ /* 0x000fe40008000000 */
[----:B------:R-:W-:-:S04]  /*12b0*/  USHF.R.S32.HI UR5, URZ, 0x1f, UR4 ;  /* 0x0000001f3f057899 */ /* 0x000fc80008011404 */
[----:B------:R-:W-:-:S04]  /*12c0*/  ULEA.HI UR5, UR5, UR4, URZ, 0x5 ;  /* 0x0000000405057291 */ /* 0x000fc8000f8f283f */
[----:B------:R-:W-:-:S12]  /*12d0*/  USHF.R.S32.HI UR40, URZ, 0x5, UR5 ;  /* 0x000000053f287899 */ /* 0x000fd80008011405 */
.L_x_101:
[----:B------:R-:W-:Y:S01]  /*12e0*/  LOP3.LUT R0, R18, 0x80, RZ, 0xc0, !PT ;  /* 0x0000008012007812 */ /* 0x000fe200078ec0ff */
[----:B------:R-:W2:Y:S01]  /*12f0*/  S2UR UR7, SR_CgaCtaId ;  /* 0x00000000000779c3 */ /* 0x000ea20000008800 */
[----:B------:R-:W-:Y:S02]  /*1300*/  UMOV UR6, 0x400 ;  /* 0x0000040000067882 */ /* 0x000fe40000000000 */
[----:B------:R-:W-:-:S06]  /*1310*/  SHF.R.U32.HI R0, RZ, 0x7, R0 ;  /* 0x00000007ff007819 */ /* 0x000fcc0000011600 */
[----:B------:R-:W3:Y:S01]  /*1320*/  SHFL.IDX PT, R0, R0, RZ, 0x1f ;  /* 0x00001fff00007589 */ /* 0x000ee200000e0000 */
[----:B--2---:R-:W-:Y:S01]  /*1330*/  ULEA UR6, UR7, UR6, 0x18 ;  /* 0x0000000607067291 */ /* 0x004fe2000f8ec03f */
[----:B---3--:R-:W-:-:S13]  /*1340*/  R2UR UR4, R0 ;  /* 0x00000000000472ca */ /* 0x008fda00000e0000 */
[----:B------:R-:W-:-:S04]  /*1350*/  ULEA.HI UR5, UR4, UR4, URZ, 0x1 ;  /* 0x0000000404057291 */ /* 0x000fc8000f8f083f */
[----:B------:R-:W-:-:S04]  /*1360*/  ULOP3.LUT UR5, UR5, 0x7fffe, URZ, 0xc0, !UPT ;  /* 0x0007fffe05057892 */ /* 0x000fc8000f8ec03f */
[----:B------:R-:W-:-:S03]  /*1370*/  UIADD3 UR5, UR4, -UR5, URZ ;  /* 0x8000000504057290 */ /* 0x000fc6000fffe03f */
[----:B------:R-:W-:Y:S01]  /*1380*/  ULDC UR4, c[0x0][0x28c] ;  /* 0x0000a30000047ab9 */ /* 0x000fe20000000800 */
[----:B------:R-:W-:Y:S01]  /*1390*/  ULEA UR5, UR5, UR6, 0xd ;  /* 0x0000000605057291 */ /* 0x000fe2000f8e683f */
[----:B------:R-:W-:-:S03]  /*13a0*/  ISETP.LT.AND P0, PT, RZ, UR4, PT ;  /* 0x00000004ff007c0c */ /* 0x000fc6000bf01270 */
[----:B------:R-:W-:-:S04]  /*13b0*/  UIADD3 UR5, UR5, 0x180, URZ ;  /* 0x0000018005057890 */ /* 0x000fc8000fffe03f */
[----:B------:R-:W-:-:S04]  /*13c0*/  USHF.R.U32.HI UR5, URZ, 0x4, UR5 ;  /* 0x000000043f057899 */ /* 0x000fc80008011605 */
[----:B------:R-:W-:Y:S02]  /*13d0*/  ULOP3.LUT UR41, UR5, 0x3fff, URZ, 0xc0, !UPT ;  /* 0x00003fff05297892 */ /* 0x000fe4000f8ec03f */
[----:B01--45:R-:W-:Y:S10]  /*13e0*/  @P0 BRA `(.L_x_18) ;  /* 0x0000000000400947 */ /* 0x033ff40003800000 */
[----:B------:R-:W-:Y:S01]  /*13f0*/  MOV R0, 0x0 ;  /* 0x0000000000007802 */ /* 0x000fe20000000f00 */
[----:B------:R-:W-:Y:S01]  /*1400*/  ULDC.64 UR4, c[0x4][0x68] ;  /* 0x01001a0000047ab9 */ /* 0x000fe20000000a00 */
[----:B------:R-:W-:Y:S01]  /*1410*/  ULDC.64 UR6, c[0x4][0x8] ;  /* 0x0100020000067ab9 */ /* 0x000fe20000000a00 */
[----:B01----:R-:W-:Y:S01]  /*1420*/  IMAD.U32 R4, RZ, RZ, UR4 ;  /* 0x00000004ff047e24 */ /* 0x003fe2000f8e00ff */
[----:B------:R0:W1:Y:S01]  /*1430*/  LDC.64 R14, c[0x4][R0] ;  /* 0x01000000000e7b82 */ /* 0x0000620000000a00 */
[----:B------:R-:W-:Y:S01]  /*1440*/  IMAD.U32 R5, RZ, RZ, UR5 ;  /* 0x00000005ff057e24 */ /* 0x000fe2000f8e00ff */
[----:B------:R-:W-:Y:S01]  /*1450*/  ULDC.64 UR4, c[0x4][0x70] ;  /* 0x01001c0000047ab9 */ /* 0x000fe20000000a00 */
[----:B------:R-:W-:Y:S02]  /*1460*/  IMAD.U32 R10, RZ, RZ, UR6 ;  /* 0x00000006ff0a7e24 */ /* 0x000fe4000f8e00ff */
[----:B------:R-:W-:Y:S02]  /*1470*/  IMAD.U32 R6, RZ, RZ, UR4 ;  /* 0x00000004ff067e24 */ /* 0x000fe4000f8e00ff */
[----:B------:R-:W-:-:S02]  /*1480*/  IMAD.U32 R7, RZ, RZ, UR5 ;  /* 0x00000005ff077e24 */ /* 0x000fc4000f8e00ff */
[----:B------:R-:W-:Y:S02]  /*1490*/  IMAD.U32 R11, RZ, RZ, UR7 ;  /* 0x00000007ff0b7e24 */ /* 0x000fe4000f8e00ff */
[----:B------:R-:W-:Y:S02]  /*14a0*/  IMAD.MOV.U32 R8, RZ, RZ, 0x1e1 ;  /* 0x000001e1ff087424 */ /* 0x000fe400078e00ff */
[----:B------:R-:W-:Y:S02]  /*14b0*/  IMAD.MOV.U32 R12, RZ, RZ, 0x1 ;  /* 0x00000001ff0c7424 */ /* 0x000fe400078e00ff */
[----:B0-----:R-:W-:-:S07]  /*14c0*/  IMAD.MOV.U32 R13, RZ, RZ, RZ ;  /* 0x000000ffff0d7224 */ /* 0x001fce00078e00ff */
[----:B------:R-:W-:-:S07]  /*14d0*/  LEPC R20, `(.L_x_18) ;  /* 0x000000001014794e */ /* 0x000fce0000000000 */
[----:B-1---5:R-:W-:Y:S05]  /*14e0*/  CALL.ABS.NOINC R14 ;  /* 0x000000000e007343 */ /* 0x022fea0003c00000 */
.L_x_18:
[----:B------:R-:W-:-:S13]  /*14f0*/  ISETP.NE.AND P0, PT, R58, 0x3, PT ;  /* 0x000000033a00780c */ /* 0x000fda0003f05270 */
[----:B------:R-:W-:Y:S05]  /*1500*/  @!P0 BRA `(.L_x_19) ;  /* 0x0000000000048947 */ /* 0x000fea0003800000 */
[----:B------:R-:W-:Y:S01]  /*1510*/  BPT.TRAP 0x1 ;  /* 0x000000040000795c */ /* 0x000fe20000300000 */
.L_x_19:
[----:B------:R-:W2:Y:S01]  /*1520*/  S2UR UR5, SR_CgaCtaId ;  /* 0x00000000000579c3 */ /* 0x000ea20000008800 */
[----:B------:R-:W-:Y:S01]  /*1530*/  UMOV UR4, 0x400 ;  /* 0x0000040000047882 */ /* 0x000fe20000000000 */
[----:B------:R-:W-:Y:S02]  /*1540*/  IMAD.U32 R0, RZ, RZ, UR38 ;  /* 0x00000026ff007e24 */ /* 0x000fe4000f8e00ff */
[----:B------:R-:W-:-:S03]  /*1550*/  IMAD.U32 R3, RZ, RZ, UR39 ;  /* 0x00000027ff037e24 */ /* 0x000fc6000f8e00ff */
[----:B------:R-:W-:Y:S01]  /*1560*/  SHF.L.U32 R0, R0, 0x1f, RZ ;  /* 0x0000001f00007819 */ /* 0x000fe200000006ff */
[----:B--2---:R-:W-:-:S06]  /*1570*/  ULEA UR4, UR5, UR4, 0x18 ;  /* 0x0000000405047291 */ /* 0x004fcc000f8ec03f */
[----:B------:R-:W-:-:S04]  /*1580*/  IMAD.U32 R6, RZ, RZ, UR4 ;  /* 0x00000004ff067e24 */ /* 0x000fc8000f8e00ff */
[----:B------:R-:W-:-:S04]  /*1590*/  IMAD R3, R3, 0x8, R6 ;  /* 0x0000000803037824 */ /* 0x000fc800078e0206 */
[----:B------:R2:W3:Y:S01]  /*15a0*/  SYNCS.PHASECHK.TRANS64.TRYWAIT P1, [R3+URZ], R0 ;  /* 0x00000000030075a7 */ /* 0x0004e2000802017f */
[----:B------:R-:W-:Y:S05]  /*15b0*/  @!P0 BRA `(.L_x_20) ;  /* 0x0000000000048947 */ /* 0x000fea0003800000 */
[----:B------:R-:W-:Y:S01]  /*15c0*/  BPT.TRAP 0x1 ;  /* 0x000000040000795c */ /* 0x000fe20000300000 */
.L_x_20:
[----:B---3--:R-:W-:Y:S05]  /*15d0*/  @P1 BRA `(.L_x_21) ;  /* 0x0000000000081947 */ /* 0x008fea0003800000 */
[----:B------:R-:W3:Y:S02]  /*15e0*/  SYNCS.PHASECHK.TRANS64.TRYWAIT P1, [R3+URZ], R0 ;  /* 0x00000000030075a7 */ /* 0x000ee4000802017f */
[----:B---3--:R-:W-:Y:S05]  /*15f0*/  @!P1 BRA `(.L_x_22) ;  /* 0x0000004c00889947 */ /* 0x008fea0003800000 */
.L_x_21:
[----:B------:R-:W-:-:S04]  /*1600*/  UISETP.LT.AND UP0, UPT, UR40, 0x1, UPT ;  /* 0x000000012800788c */ /* 0x000fc8000bf01270 */
[----:B------:R-:W-:-:S06]  /*1610*/  USEL UR4, UR40, 0x1, UP0 ;  /* 0x0000000128047887 */ /* 0x000fcc0008000000 */
[----:B--23--:R-:W-:Y:S01]  /*1620*/  IMAD.U32 R0, RZ, RZ, UR4 ;  /* 0x00000004ff007e24 */ /* 0x00cfe2000f8e00ff */
[----:B------:R-:W-:Y:S05]  /*1630*/  WARPSYNC.ALL ;  /* 0x0000000000007948 */ /* 0x000fea0003800000 */
[----:B------:R-:W-:-:S04]  /*1640*/  IADD3 R0, -R0, UR40, RZ ;  /* 0x0000002800007c10 */ /* 0x000fc8000fffe1ff */
[----:B------:R-:W-:Y:S02]  /*1650*/  ISETP.GE.AND P1, PT, R0, 0x1, PT ;  /* 0x000000010000780c */ /* 0x000fe40003f26270 */
[----:B------:R-:W-:Y:S01]  /*1660*/  R2UR UR4, R6 ;  /* 0x00000000060472ca */ /* 0x000fe200000e0000 */
[----:B------:R-:W-:Y:S01]  /*1670*/  WARPGROUP.ARRIVE ;  /* 0x00000000000079c5 */ /* 0x000fe20000000000 */
[----:B------:R-:W-:Y:S01]  /*1680*/  UMOV UR9, 0x40000040 ;  /* 0x4000004000097882 */ /* 0x000fe20000000000 */
[----:B------:R-:W-:-:S10]  /*1690*/  UMOV UR11, 0x40000040 ;  /* 0x40000040000b7882 */ /* 0x000fd40000000000 */
[----:B------:R-:W-:-:S04]  /*16a0*/  UIADD3 UR4, UR4, 0x24180, URZ ;  /* 0x0002418004047890 */ /* 0x000fc8000fffe03f */
[----:B------:R-:W-:-:S04]  /*16b0*/  USHF.R.U32.HI UR4, URZ, 0x4, UR4 ;  /* 0x000000043f047899 */ /* 0x000fc80008011604 */
[----:B------:R-:W-:Y:S02]  /*16c0*/  ULOP3.LUT UR5, UR4, 0x3fff, URZ, 0xc0, !UPT ;  /* 0x00003fff04057892 */ /* 0x000fe4000f8ec03f */
[----:B------:R-:W-:Y:S02]  /*16d0*/  ULOP3.LUT UR4, UR41, 0x10000, URZ, 0xfc, !UPT ;  /* 0x0001000029047892 */ /* 0x000fe4000f8efc3f */
[----:B------:R-:W-:Y:S02]  /*16e0*/  ULOP3.LUT UR5, UR5, 0x10000, URZ, 0xfc, !UPT ;  /* 0x0001000005057892 */ /* 0x000fe4000f8efc3f */
[----:B------:R-:W-:Y:S02]  /*16f0*/  ULEA UR6, UR39, UR4, 0xa ;  /* 0x0000000427067291 */ /* 0x000fe4000f8e503f */
[----:B------:R-:W-:-:S05]  /*1700*/  ULEA UR7, UR39, UR5, 0x9 ;  /* 0x0000000527077291 */ /* 0x000fca000f8e483f */
[----:B------:R-:W-:Y:S02]  /*1710*/  UMOV UR8, UR6 ;  /* 0x0000000600087c82 */ /* 0x000fe40008000000 */
[----:B------:R-:W-:Y:S02]  /*1720*/  UMOV UR10, UR7 ;  /* 0x00000007000a7c82 */ /* 0x000fe40008000000 */
[----:B------:R-:W-:Y:S01]  /*1730*/  HGMMA.64x64x8.F32.TF32 R24, gdesc[UR8], RZ, !UPT, gsb0 ;  /* 0x04e00000081879f0 */ /* 0x000fe2000c0028ff */
[----:B------:R-:W-:Y:S02]  /*1740*/  UIADD3 UR8, UR6, 0x2, URZ ;  /* 0x0000000206087890 */ /* 0x000fe4000fffe03f */
[----:B------:R-:W-:Y:S01]  /*1750*/  UIADD3 UR10, UR7, 0x2, URZ ;  /* 0x00000002070a7890 */ /* 0x000fe2000fffe03f */
[----:B------:R-:W-:Y:S01]  /*1760*/  UMOV UR9, 0x40000040 ;  /* 0x4000004000097882 */ /* 0x000fe20000000000 */
[----:B------:R-:W-:Y:S01]  /*1770*/  UMOV UR11, 0x40000040 ;  /* 0x40000040000b7882 */ /* 0x000fe20000000000 */
[----:B------:R-:W-:-:S02]  /*1780*/  WARPGROUP.DEPBAR.LE gsb0, 0x0 ;  /* 0x00008000000079c5 */ /* 0x000fc40000010000 */
[----:B------:R-:W-:-:S06]  /*1790*/  WARPGROUP.ARRIVE ;  /* 0x00000000000079c5 */ /* 0x000fcc0000000000 */
[----:B------:R-:W-:Y:S01]  /*17a0*/  HGMMA.64x64x8.F32.TF32 R24, gdesc[UR8], R24, gsb0 ;  /* 0x04e00000081879f0 */ /* 0x000fe20008002818 */
[----:B------:R-:W-:Y:S02]  /*17b0*/  UIADD3 UR8, UR6, 0x4, URZ ;  /* 0x0000000406087890 */ /* 0x000fe4000fffe03f */
[----:B------:R-:W-:Y:S01]  /*17c0*/  UIADD3 UR10, UR7, 0x4, URZ ;  /* 0x00000004070a7890 */ /* 0x000fe2000fffe03f */
[----:B------:R-:W-:Y:S01]  /*17d0*/  UMOV UR9, 0x40000040 ;  /* 0x4000004000097882 */ /* 0x000fe20000000000 */
[----:B------:R-:W-:Y:S01]  /*17e0*/  UMOV UR11, 0x40000040 ;  /* 0x40000040000b7882 */ /* 0x000fe20000000000 */
[----:B------:R-:W-:Y:S02]  /*17f0*/  WARPGROUP.DEPBAR.LE gsb0, 0x0 ;  /* 0x00008000000079c5 */ /* 0x000fe40000010000 */
        /* <DEDUP_REMOVED lines=8> */
[----:B------:R-:W-:Y:S03]  /*1880*/  HGMMA.64x64x8.F32.TF32 R24, gdesc[UR8], R24, gsb0 ;  /* 0x04e00000081879f0 */ /* 0x000fe60008002818 */
[----:B------:R-:W-:Y:S02]  /*1890*/  WARPGROUP.DEPBAR.LE gsb0, 0x0 ;  /* 0x00008000000079c5 */ /* 0x000fe40000010000 */
[----:B------:R-:W-:Y:S05]  /*18a0*/  @!P1 BRA `(.L_x_23) ;  /* 0x0000000400249947 */ /* 0x000fea0003800000 */
[----:B------:R-:W-:Y:S02]  /*18b0*/  UIADD3 UR6, UR39, 0x1, URZ ;  /* 0x0000000127067890 */ /* 0x000fe4000fffe03f */
[----:B------:R-:W-:Y:S02]  /*18c0*/  IMAD.U32 R3, RZ, RZ, UR39 ;  /* 0x00000027ff037e24 */ /* 0x000fe4000f8e00ff */
[----:B------:R-:W-:-:S04]  /*18d0*/  UISETP.NE.AND UP0, UPT, UR6, 0x9, UPT ;  /* 0x000000090600788c */ /* 0x000fc8000bf05270 */
[----:B------:R-:W-:Y:S02]  /*18e0*/  USEL UR7, URZ, 0x1, UP0 ;  /* 0x000000013f077887 */ /* 0x000fe40008000000 */
[----:B------:R-:W-:Y:S02]  /*18f0*/  USEL UR6, UR6, URZ, UP0 ;  /* 0x0000003f06067287 */ /* 0x000fe40008000000 */
[----:B------:R-:W-:-:S06]  /*1900*/  ULOP3.LUT UR7, UR38, UR7, URZ, 0x3c, !UPT ;  /* 0x0000000726077292 */ /* 0x000fcc000f8e3c3f */
[----:B------:R-:W-:-:S07]  /*1910*/  IMAD.U32 R7, RZ, RZ, UR7 ;  /* 0x00000007ff077e24 */ /* 0x000fce000f8e00ff */
.L_x_30:
[----:B------:R-:W-:Y:S05]  /*1920*/  @!P0 BRA `(.L_x_24) ;  /* 0x0000000000048947 */ /* 0x000fea0003800000 */
[----:B------:R-:W-:Y:S01]  /*1930*/  BPT.TRAP 0x1 ;  /* 0x000000040000795c */ /* 0x000fe20000300000 */
.L_x_24:
[----:B------:R-:W2:Y:S01]  /*1940*/  S2UR UR8, SR_CgaCtaId ;  /* 0x00000000000879c3 */ /* 0x000ea20000008800 */
[----:B------:R-:W-:Y:S01]  /*1950*/  UMOV UR7, 0x400 ;  /* 0x0000040000077882 */ /* 0x000fe20000000000 */
[----:B01----:R-:W-:Y:S01]  /*1960*/  IMAD.U32 R5, RZ, RZ, UR6 ;  /* 0x00000006ff057e24 */ /* 0x003fe2000f8e00ff */
[----:B------:R-:W-:Y:S01]  /*1970*/  SHF.L.U32 R4, R7, 0x1f, RZ ;  /* 0x0000001f07047819 */ /* 0x000fe200000006ff */
[----:B--2---:R-:W-:-:S06]  /*1980*/  ULEA UR7, UR8, UR7, 0x18 ;  /* 0x0000000708077291 */ /* 0x004fcc000f8ec03f */
[----:B------:R-:W-:-:S04]  /*1990*/  IMAD.U32 R6, RZ, RZ, UR7 ;  /* 0x00000007ff067e24 */ /* 0x000fc8000f8e00ff */
[----:B------:R-:W-:-:S04]  /*19a0*/  IMAD R5, R5, 0x8, R6 ;  /* 0x0000000805057824 */ /* 0x000fc800078e0206 */
[----:B------:R0:W1:Y:S01]  /*19b0*/  SYNCS.PHASECHK.TRANS64.TRYWAIT P1, [R5+URZ], R4 ;  /* 0x00000004050075a7 */ /* 0x000062000802017f */
[----:B------:R-:W-:Y:S05]  /*19c0*/  @!P0 BRA `(.L_x_25) ;  /* 0x0000000000048947 */ /* 0x000fea0003800000 */
[----:B------:R-:W-:Y:S01]  /*19d0*/  BPT.TRAP 0x1 ;  /* 0x000000040000795c */ /* 0x000fe20000300000 */
.L_x_25:
[----:B-1----:R-:W-:Y:S05]  /*19e0*/  @P1 BRA `(.L_x_26) ;  /* 0x0000000000081947 */ /* 0x002fea0003800000 */
[----:B------:R-:W1:Y:S02]  /*19f0*/  SYNCS.PHASECHK.TRANS64.TRYWAIT P1, [R5+URZ], R4 ;  /* 0x00000004050075a7 */ /* 0x000e64000802017f */
[----:B-1----:R-:W-:Y:S05]  /*1a00*/  @!P1 BRA `(.L_x_27) ;  /* 0x0000004800989947 */ /* 0x002fea0003800000 */
.L_x_26:
[----:B------:R-:W-:Y:S01]  /*1a10*/  ULEA UR7, UR6, UR4, 0xa ;  /* 0x0000000406077291 */ /* 0x000fe2000f8e503f */
[----:B------:R-:W-:Y:S01]  /*1a20*/  WARPGROUP.ARRIVE ;  /* 0x00000000000079c5 */ /* 0x000fe20000000000 */
[----:B------:R-:W-:Y:S01]  /*1a30*/  ULEA UR12, UR6, UR5, 0x9 ;  /* 0x00000005060c7291 */ /* 0x000fe2000f8e483f */
[----:B------:R-:W-:Y:S01]  /*1a40*/  UMOV UR9, 0x40000040 ;  /* 0x4000004000097882 */ /* 0x000fe20000000000 */
[----:B------:R-:W-:-:S03]  /*1a50*/  UMOV UR11, 0x40000040 ;  /* 0x40000040000b7882 */ /* 0x000fc60000000000 */
[----:B------:R-:W-:Y:S02]  /*1a60*/  UMOV UR8, UR7 ;  /* 0x0000000700087c82 */ /* 0x000fe40008000000 */
[----:B------:R-:W-:Y:S02]  /*1a70*/  UMOV UR10, UR12 ;  /* 0x0000000c000a7c82 */ /* 0x000fe40008000000 */
[----:B------:R-:W-:Y:S01]  /*1a80*/  HGMMA.64x64x8.F32.TF32 R24, gdesc[UR8], R24, gsb0 ;  /* 0x04e00000081879f0 */ /* 0x000fe20008002818 */
        /* <DEDUP_REMOVED lines=23> */
[----:B------:R-:W-:Y:S01]  /*1c00*/  BPT.TRAP 0x1 ;  /* 0x000000040000795c */ /* 0x000fe20000300000 */
.L_x_28:
[----:B------:R-:W-:-:S13]  /*1c10*/  ISETP.NE.AND P1, PT, R23, RZ, PT ;  /* 0x000000ff1700720c */ /* 0x000fda0003f25270 */
[----:B01----:R-:W-:-:S04]  /*1c20*/  @P1 IMAD R4, R3, 0x8, R6 ;  /* 0x0000000803041824 */ /* 0x003fc800078e0206 */
[----:B------:R-:W-:-:S05]  /*1c30*/  @P1 VIADD R5, R4, 0x48 ;  /* 0x0000004804051836 */ /* 0x000fca0000000000 */
[----:B------:R-:W-:-:S04]  /*1c40*/  @P1 PRMT R5, R22, 0x654, R5 ;  /* 0x0000065416051816 */ /* 0x000fc80000000005 */
[----:B------:R0:W-:Y:S01]  /*1c50*/  @P1 SYNCS.ARRIVE.TRANS64.RED.A1T0 RZ, [R5+URZ], RZ ;  /* 0x000000ff05ff19a7 */ /* 0x0001e2000810043f */
[----:B------:R-:W-:-:S13]  /*1c60*/  ISETP.GT.U32.AND P1, PT, R19, 0x1, PT ;  /* 0x000000011300780c */ /* 0x000fda0003f24070 */
[----:B0-----:R-:W-:Y:S05]  /*1c70*/  @P1 BRA `(.L_x_29) ;  /* 0x0000000000041947 */ /* 0x001fea0003800000 */
[----:B------:R-:W-:Y:S01]  /*1c80*/  BPT.TRAP 0x1 ;  /* 0x000000040000795c */ /* 0x000fe20000300000 */
.L_x_29:
[----:B------:R-:W-:Y:S01]  /*1c90*/  UIADD3 UR6, UR6, 0x1, URZ ;  /* 0x0000000106067890 */ /* 0x000fe2000fffe03f */
[C---:B------:R-:W-:Y:S01]  /*1ca0*/  ISETP.GT.AND P2, PT, R0.reuse, 0x1, PT ;  /* 0x000000010000780c */ /* 0x040fe20003f44270 */
[----:B------:R-:W-:Y:S02]  /*1cb0*/  VIADD R3, R3, 0x1 ;  /* 0x0000000103037836 */ /* 0x000fe40000000000 */
[----:B------:R-:W-:Y:S01]  /*1cc0*/  UISETP.NE.AND UP0, UPT, UR6, 0x9, UPT ;  /* 0x000000090600788c */ /* 0x000fe2000bf05270 */
[----:B------:R-:W-:Y:S02]  /*1cd0*/  VIADD R0, R0, 0xffffffff ;  /* 0xffffffff00007836 */ /* 0x000fe40000000000 */
[C---:B------:R-:W-:Y:S01]  /*1ce0*/  ISETP.NE.AND P1, PT, R3.reuse, 0x9, PT ;  /* 0x000000090300780c */ /* 0x040fe20003f25270 */
[----:B------:R-:W-:Y:S02]  /*1cf0*/  USEL UR7, URZ, 0x1, UP0 ;  /* 0x000000013f077887 */ /* 0x000fe40008000000 */
[----:B------:R-:W-:Y:S01]  /*1d00*/  USEL UR6, UR6, URZ, UP0 ;  /* 0x0000003f06067287 */ /* 0x000fe20008000000 */
[----:B------:R-:W-:-:S03]  /*1d10*/  SEL R3, R3, RZ, P1 ;  /* 0x000000ff03037207 */ /* 0x000fc60000800000 */
[----:B------:R-:W-:Y:S01]  /*1d20*/  LOP3.LUT R7, R7, UR7, RZ, 0x3c, !PT ;  /* 0x0000000707077c12 */ /* 0x000fe2000f8e3cff */
[----:B------:R-:W-:Y:S07]  /*1d30*/  @P2 BRA `(.L_x_30) ;  /* 0xfffffff800f82947 */ /* 0x000fee000383ffff */
.L_x_23:
[----:B------:R-:W2:Y:S02]  /*1d40*/  LDC R0, c[0x0][0x28c] ;  /* 0x0000a300ff007b82 */ /* 0x000ea40000000800 */
[----:B--2---:R-:W-:-:S13]  /*1d50*/  ISETP.GE.AND P1, PT, R0, 0x1, PT ;  /* 0x000000010000780c */ /* 0x004fda0003f26270 */
[----:B------:R-:W-:Y:S05]  /*1d60*/  @!P1 BRA `(.L_x_31) ;  /* 0x0000000000509947 */ /* 0x000fea0003800000 */
[----:B------:R-:W-:Y:S05]  /*1d70*/  @!P0 BRA `(.L_x_32) ;  /* 0x0000000000048947 */ /* 0x000fea0003800000 */
[----:B------:R-:W-:Y:S01]  /*1d80*/  BPT.TRAP 0x1 ;  /* 0x000000040000795c */ /* 0x000fe20000300000 */
.L_x_32:
[----:B------:R-:W-:Y:S01]  /*1d90*/  ISETP.NE.AND P0, PT, R23, RZ, PT ;  /* 0x000000ff1700720c */ /* 0x000fe20003f05270 */
[----:B------:R-:W-:Y:S01]  /*1da0*/  BSSY B0, `(.L_x_33) ;  /* 0x000000e000007945 */ /* 0x000fe20003800000 */
[----:B------:R-:W-:-:S11]  /*1db0*/  ISETP.GT.U32.AND P1, PT, R19, 0x1, PT ;  /* 0x000000011300780c */ /* 0x000fd60003f24070 */
[----:B------:R-:W-:Y:S05]  /*1dc0*/  @!P0 BRA `(.L_x_34) ;  /* 0x00000000002c8947 */ /* 0x000fea0003800000 */
[----:B------:R-:W-:-:S04]  /*1dd0*/  UISETP.LT.AND UP0, UPT, UR40, 0x1, UPT ;  /* 0x000000012800788c */ /* 0x000fc8000bf01270 */
[----:B------:R-:W-:-:S04]  /*1de0*/  USEL UR6, UR40, 0x1, UP0 ;  /* 0x0000000128067887 */ /* 0x000fc80008000000 */
[----:B------:R-:W-:-:S04]  /*1df0*/  UIADD3 UR6, UR39, UR40, -UR6 ;  /* 0x0000002827067290 */ /* 0x000fc8000fffe806 */
[----:B------:R-:W-:-:S04]  /*1e00*/  UIMAD.WIDE.U32 UR4, UR6, 0x38e38e39, URZ ;  /* 0x38e38e39060478a5 */ /* 0x000fc8000f8e003f */
[----:B------:R-:W-:-:S04]  /*1e10*/  USHF.R.U32.HI UR4, URZ, 0x1, UR5 ;  /* 0x000000013f047899 */ /* 0x000fc80008011605 */
[----:B------:R-:W-:-:S06]  /*1e20*/  UIMAD UR6, UR4, -0x9, UR6 ;  /* 0xfffffff7040678a4 */ /* 0x000fcc000f8e0206 */
[----:B------:R-:W-:-:S04]  /*1e30*/  IMAD.U32 R3, RZ, RZ, UR6 ;  /* 0x00000006ff037e24 */ /* 0x000fc8000f8e00ff */
[----:B------:R-:W-:-:S04]  /*1e40*/  IMAD R0, R3, 0x8, R6 ;  /* 0x0000000803007824 */ /* 0x000fc800078e0206 */
[----:B------:R-:W-:-:S05]  /*1e50*/  VIADD R3, R0, 0x48 ;  /* 0x0000004800037836 */ /* 0x000fca0000000000 */
[----:B------:R-:W-:-:S04]  /*1e60*/  PRMT R3, R22, 0x654, R3 ;  /* 0x0000065416037816 */ /* 0x000fc80000000003 */
[----:B------:R2:W-:Y:S03]  /*1e70*/  SYNCS.ARRIVE.TRANS64.RED.A1T0 RZ, [R3+URZ], RZ ;  /* 0x000000ff03ff79a7 */ /* 0x0005e6000810043f */
.L_x_34:
[----:B------:R-:W-:Y:S05]  /*1e80*/  BSYNC B0 ;  /* 0x0000000000007941 */ /* 0x000fea0003800000 */
.L_x_33:
[----:B------:R-:W-:Y:S05]  /*1e90*/  @P1 BRA `(.L_x_31) ;  /* 0x0000000000041947 */ /* 0x000fea0003800000 */
[----:B------:R-:W-:Y:S01]  /*1ea0*/  BPT.TRAP 0x1 ;  /* 0x000000040000795c */ /* 0x000fe20000300000 */
.L_x_31:
[----:B------:R-:W3:Y:S01]  /*1eb0*/  LDC R6, c[0x0][0x288] ;  /* 0x0000a200ff067b82 */ /* 0x000ee20000000800 */
[--C-:B------:R-:W-:Y:S01]  /*1ec0*/  SHF.R.U32.HI R0, RZ, 0x2, R18.reuse ;  /* 0x00000002ff007819 */ /* 0x100fe20000011612 */
[----:B------:R-:W-:Y:S01]  /*1ed0*/  IMAD.SHL.U32 R61, R61, 0x40, RZ ;  /* 0x000000403d3d7824 */ /* 0x000fe200078e00ff */
[----:B01----:R-:W-:Y:S01]  /*1ee0*/  SHF.R.U32.HI R5, RZ, 0x7, R18 ;  /* 0x00000007ff057819 */ /* 0x003fe20000011612 */
[----:B------:R-:W-:Y:S01]  /*1ef0*/  UIADD3 UR39, UR40, UR39, URZ ;  /* 0x0000002728277290 */ /* 0x000fe2000fffe03f */
[----:B--2---:R-:W-:Y:S01]  /*1f00*/  LOP3.LUT R3, R0, 0x7, RZ, 0xc0, !PT ;  /* 0x0000000700037812 */ /* 0x004fe200078ec0ff */
[C---:B------:R-:W-:Y:S01]  /*1f10*/  IMAD.SHL.U32 R10, R18.reuse, 0x2, RZ ;  /* 0x00000002120a7824 */ /* 0x040fe200078e00ff */
[----:B------:R-:W-:Y:S01]  /*1f20*/  LOP3.LUT R0, R5, 0x1, RZ, 0xc0, !PT ;  /* 0x0000000105007812 */ /* 0x000fe200078ec0ff */
[----:B------:R-:W-:Y:S01]  /*1f30*/  UISETP.GT.U32.AND UP0, UPT, UR39, 0x8, UPT ;  /* 0x000000082700788c */ /* 0x000fe2000bf04070 */
[C---:B------:R-:W-:Y:S01]  /*1f40*/  LOP3.LUT R5, R18.reuse, 0x3, RZ, 0xc0, !PT ;  /* 0x0000000312057812 */ /* 0x040fe200078ec0ff */
[----:B------:R-:W-:Y:S01]  /*1f50*/  ULDC UR7, c[0x0][0x284] ;  /* 0x0000a10000077ab9 */ /* 0x000fe20000000800 */
[----:B------:R-:W-:Y:S01]  /*1f60*/  LOP3.LUT R4, R18, 0x60, RZ, 0xc0, !PT ;  /* 0x0000006012047812 */ /* 0x000fe200078ec0ff */
[----:B------:R-:W-:Y:S01]  /*1f70*/  IMAD.SHL.U32 R8, R0, 0x40, RZ ;  /* 0x0000004000087824 */ /* 0x000fe200078e00ff */
[----:B------:R-:W-:Y:S01]  /*1f80*/  UISETP.LT.U32.AND UP0, UPT, UR40, 0x9, UP0 ;  /* 0x000000092800788c */ /* 0x000fe20008701070 */
[----:B------:R-:W-:Y:S01]  /*1f90*/  SHF.R.S32.HI R15, RZ, 0x1f, R59 ;  /* 0x0000001fff0f7819 */ /* 0x000fe2000001143b */
[----:B------:R-:W-:Y:S01]  /*1fa0*/  UISETP.GE.U32.AND UP1, UPT, UR40, 0x9, UPT ;  /* 0x000000092800788c */ /* 0x000fe2000bf26070 */
[----:B------:R-:W-:Y:S01]  /*1fb0*/  SHF.R.U32.HI R4, RZ, 0x1, R4 ;  /* 0x00000001ff047819 */ /* 0x000fe20000011604 */
[----:B------:R-:W-:Y:S01]  /*1fc0*/  ULDC.64 UR8, c[0x0][0x5d0] ;  /* 0x0001740000087ab9 */ /* 0x000fe20000000a00 */
[C---:B------:R-:W-:Y:S01]  /*1fd0*/  LOP3.LUT R10, R61.reuse, 0x6, R10, 0xf8, !PT ;  /* 0x000000063d0a7812 */ /* 0x040fe200078ef80a */
[----:B------:R-:W-:Y:S01]  /*1fe0*/  UIMAD.WIDE.U32 UR4, UR39, 0x38e38e39, URZ ;  /* 0x38e38e39270478a5 */ /* 0x000fe2000f8e003f */
[--C-:B------:R-:W-:Y:S01]  /*1ff0*/  IADD3 R7, RZ, -R4, -R3.reuse ;  /* 0x80000004ff077210 */ /* 0x100fe20007ffe803 */
[----:B------:R-:W-:Y:S01]  /*2000*/  USEL UR6, URZ, 0x1, !UP0 ;  /* 0x000000013f067887 */ /* 0x000fe2000c000000 */
[----:B------:R-:W-:Y:S01]  /*2010*/  LOP3.LUT R3, R8, 0x40, R3, 0xe2, !PT ;  /* 0x0000004008037812 */ /* 0x000fe200078ee203 */
[C---:B------:R-:W-:Y:S01]  /*2020*/  IMAD.WIDE R8, R60.reuse, 0x80, RZ ;  /* 0x000000803c087825 */ /* 0x040fe200078e02ff */
[----:B---3--:R-:W-:Y:S01]  /*2030*/  ISETP.GE.AND P0, PT, R61, R6, PT ;  /* 0x000000063d00720c */ /* 0x008fe20003f06270 */
[----:B------:R-:W-:Y:S01]  /*2040*/  USHF.R.U32.HI UR4, URZ, 0x1, UR5 ;  /* 0x000000013f047899 */ /* 0x000fe20008011605 */
[----:B------:R-:W-:Y:S01]  /*2050*/  SHF.R.S32.HI R11, RZ, 0x1f, R10 ;  /* 0x0000001fff0b7819 */ /* 0x000fe2000001140a */
[----:B------:R-:W-:Y:S01]  /*2060*/  IMAD R12, R5, -0x2, R6 ;  /* 0xfffffffe050c7824 */ /* 0x000fe200078e0206 */
[----:B------:R-:W-:Y:S01]  /*2070*/  ULOP3.LUT UR38, UR38, UR6, URZ, 0x3c, !UPT ;  /* 0x0000000626267292 */ /* 0x000fe2000f8e3c3f */
[----:B------:R-:W-:Y:S01]  /*2080*/  IMAD.SHL.U32 R5, R60, 0x80, RZ ;  /* 0x000000803c057824 */ /* 0x000fe200078e00ff */
[----:B------:R-:W-:Y:S01]  /*2090*/  LOP3.LUT R73, R8, R3, R4, 0xfe, !PT ;  /* 0x0000000308497212 */ /* 0x000fe200078efe04 */
[----:B------:R-:W-:Y:S01]  /*20a0*/  IMAD R6, R15, UR8, RZ ;  /* 0x000000080f067c24 */ /* 0x000fe2000f8e02ff */
[----:B------:R-:W-:Y:S01]  /*20b0*/  UIMAD UR39, UR4, -0x9, UR39 ;  /* 0xfffffff7042778a4 */ /* 0x000fe2000f8e0227 */
[----:B------:R-:W-:Y:S01]  /*20c0*/  IMAD R0, R0, -0x40, R7 ;  /* 0xffffffc000007824 */ /* 0x000fe200078e0207 */
[----:B------:R-:W-:Y:S01]  /*20d0*/  ISETP.GE.OR P0, PT, R5, UR7, P0 ;  /* 0x0000000705007c0c */ /* 0x000fe20008706670 */
[C---:B------:R-:W-:Y:S01]  /*20e0*/  IMAD R13, R59.reuse, UR9, R6 ;  /* 0x000000093b0d7c24 */ /* 0x040fe2000f8e0206 */
[----:B------:R-:W-:Y:S01]  /*20f0*/  @UP1 ULOP3.LUT UR38, UR38, 0x1, UR4, 0x78, !UPT ;  /* 0x0000000126261892 */ /* 0x000fe2000f8e7804 */
[----:B------:R-:W-:Y:S01]  /*2100*/  IMAD.WIDE.U32 R6, R59, UR8, R10 ;  /* 0x000000083b067c25 */ /* 0x000fe2000f8e000a */
[----:B------:R-:W-:-:S03]  /*2110*/  IADD3 R3, -R5, UR7, R0 ;  /* 0x0000000705037c10 */ /* 0x000fc6000fffe100 */
[----:B------:R-:W-:Y:S02]  /*2120*/  IMAD.IADD R7, R7, 0x1, R13 ;  /* 0x0000000107077824 */ /* 0x000fe400078e020d */
[----:B------:R-:W-:Y:S02]  /*2130*/  IMAD.IADD R4, R12, 0x1, -R61 ;  /* 0x000000010c047824 */ /* 0x000fe400078e0a3d */
[----:B------:R-:W-:Y:S02]  /*2140*/  IMAD.MOV.U32 R0, RZ, RZ, -0x1 ;  /* 0xffffffffff007424 */ /* 0x000fe400078e00ff */
[----:B------:R-:W-:Y:S05]  /*2150*/  @P0 BRA `(.L_x_35) ;  /* 0x0000002000980947 */ /* 0x000fea0003800000 */
[----:B------:R-:W0:Y:S01]  /*2160*/  LDC.64 R66, c[0x0][0x5c8] ;  /* 0x00017200ff427b82 */ /* 0x000e220000000a00 */
[----:B-----5:R-:W-:Y:S01]  /*2170*/  FSETP.NEU.AND P0, PT, R57, RZ, PT ;  /* 0x000000ff3900720b */ /* 0x020fe20003f0d000 */
[----:B------:R-:W-:Y:S01]  /*2180*/  BSSY B0, `(.L_x_35) ;  /* 0x0000223000007945 */ /* 0x000fe20003800000 */
[----:B------:R-:W-:-:S04]  /*2190*/  ISETP.GT.AND P1, PT, R4, RZ, PT ;  /* 0x000000ff0400720c */ /* 0x000fc80003f24270 */
[----:B------:R-:W-:Y:S01]  /*21a0*/  ISETP.GT.AND P2, PT, R3, RZ, P1 ;  /* 0x000000ff0300720c */ /* 0x000fe20000f44270 */
[-C--:B0-----:R-:W-:Y:S02]  /*21b0*/  IMAD R12, R9, R66.reuse, RZ ;  /* 0x00000042090c7224 */ /* 0x081fe400078e02ff */
[----:B------:R-:W-:-:S04]  /*21c0*/  IMAD.WIDE.U32 R60, R73, R66, R6 ;  /* 0x00000042493c7225 */ /* 0x000fc800078e0006 */
[----:B------:R-:W-:-:S04]  /*21d0*/  IMAD R5, R73, R67, R12 ;  /* 0x0000004349057224 */ /* 0x000fc800078e020c */
[----:B------:R-:W-:Y:S01]  /*21e0*/  IMAD.IADD R75, R61, 0x1, R5 ;  /* 0x000000013d4b7824 */ /* 0x000fe200078e0205 */
[----:B------:R-:W-:Y:S06]  /*21f0*/  @!P0 BRA `(.L_x_36) ;  /* 0x0000001400dc8947 */ /* 0x000fec0003800000 */
[----:B------:R-:W0:Y:S01]  /*2200*/  LDC.64 R64, c[0x0][0x5b8] ;  /* 0x00016e00ff407b82 */ /* 0x000e220000000a00 */
[----:B------:R-:W-:-:S07]  /*2210*/  ULDC.64 UR4, c[0x0][0x5c0] ;  /* 0x0001700000047ab9 */ /* 0x000fce0000000a00 */
[----:B------:R-:W1:Y:S08]  /*2220*/  LDC.64 R68, c[0x0][0x5b0] ;  /* 0x00016c00ff447b82 */ /* 0x000e700000000a00 */
[----:B------:R-:W2:Y:S01]  /*2230*/  LDC.64 R70, c[0x0][0x5a8] ;  /* 0x00016a00ff467b82 */ /* 0x000ea20000000a00 */
[-C--:B0-----:R-:W-:Y:S02]  /*2240*/  IMAD R6, R15, R64.reuse, RZ ;  /* 0x000000400f067224 */ /* 0x081fe400078e02ff */
[----:B------:R-:W-:-:S04]  /*2250*/  IMAD.WIDE.U32 R62, R59, R64, R10 ;  /* 0x000000403b3e7225 */ /* 0x000fc800078e000a */
[----:B------:R-:W-:Y:S02]  /*2260*/  IMAD R61, R59, R65, R6 ;  /* 0x000000413b3d7224 */ /* 0x000fe400078e0206 */
[-C--:B-1----:R-:W-:Y:S02]  /*2270*/  IMAD R8, R9, R68.reuse, RZ ;  /* 0x0000004409087224 */ /* 0x082fe400078e02ff */
[----:B------:R-:W-:Y:S02]  /*2280*/  IMAD.IADD R13, R63, 0x1, R61 ;  /* 0x000000013f0d7824 */ /* 0x000fe400078e023d */
[----:B------:R-:W-:Y:S02]  /*2290*/  IMAD.MOV.U32 R12, RZ, RZ, R62 ;  /* 0x000000ffff0c7224 */ /* 0x000fe400078e003e */
[C---:B------:R-:W-:Y:S02]  /*22a0*/  IMAD R65, R73.reuse, R69, R8 ;  /* 0x0000004549417224 */ /* 0x040fe400078e0208 */
[----:B------:R-:W-:-:S04]  /*22b0*/  IMAD.WIDE.U32 R6, R73, R68, R12 ;  /* 0x0000004449067225 */ /* 0x000fc800078e000c */
[----:B------:R-:W-:Y:S01]  /*22c0*/  IMAD.IADD R5, R7, 0x1, R65 ;  /* 0x0000000107057824 */ /* 0x000fe200078e0241 */
[----:B--2---:R-:W-:-:S04]  /*22d0*/  LEA R14, P0, R6, R70, 0x2 ;  /* 0x00000046060e7211 */ /* 0x004fc800078010ff */
[----:B------:R-:W-:-:S05]  /*22e0*/  LEA.HI.X R15, R6, R71, R5, 0x2, P0 ;  /* 0x00000047060f7211 */ /* 0x000fca00000f1405 */
[----:B------:R0:W2:Y:S01]  /*22f0*/  @P2 LDG.E.LTC128B R5, desc[UR36][R14.64] ;  /* 0x000000240e052981 */ /* 0x0000a2000c1e1920 */
[----:B------:R-:W-:Y:S01]  /*2300*/  ISETP.GT.AND P0, PT, R4, 0x1, PT ;  /* 0x000000010400780c */ /* 0x000fe20003f04270 */
[----:B------:R-:W-:Y:S01]  /*2310*/  IMAD.WIDE.U32 R6, R73, R68, R10 ;  /* 0x0000004449067225 */ /* 0x000fe200078e000a */
[----:B------:R-:W-:Y:S03]  /*2320*/  BSSY B1, `(.L_x_37) ;  /* 0x0000013000017945 */ /* 0x000fe60003800000 */
[----:B------:R-:W-:Y:S02]  /*2330*/  IMAD.IADD R7, R65, 0x1, R7 ;  /* 0x0000000141077824 */ /* 0x000fe400078e0207 */
[----:B------:R-:W-:Y:S01]  /*2340*/  IMAD.WIDE.U32 R20, R59, R64, R6 ;  /* 0x000000403b147225 */ /* 0x000fe200078e0006 */
[----:B0-----:R-:W-:-:S03]  /*2350*/  SHF.L.U64.HI R15, R68, 0x3, R69 ;  /* 0x00000003440f7819 */ /* 0x001fc60000010245 */
[----:B------:R-:W-:Y:S01]  /*2360*/  IMAD.IADD R7, R61, 0x1, R21 ;  /* 0x000000013d077824 */ /* 0x000fe200078e0215 */
[----:B------:R-:W-:Y:S01]  /*2370*/  LEA R6, P4, R20, R70, 0x2 ;  /* 0x0000004614067211 */ /* 0x000fe200078810ff */
[----:B------:R-:W-:-:S03]  /*2380*/  IMAD.SHL.U32 R14, R68, 0x8, RZ ;  /* 0x00000008440e7824 */ /* 0x000fc600078e00ff */
[----:B------:R-:W-:Y:S01]  /*2390*/  LEA.HI.X R7, R20, R71, R7, 0x2, P4 ;  /* 0x0000004714077211 */ /* 0x000fe200020f1407 */
[----:B------:R-:W-:Y:S01]  /*23a0*/  IMAD.WIDE.U32 R20, R73, R68, R14 ;  /* 0x0000004449147225 */ /* 0x000fe200078e000e */
[----:B--2---:R-:W-:-:S05]  /*23b0*/  LOP3.LUT R8, R5, 0xffffe000, RZ, 0xc0, !PT ;  /* 0xffffe00005087812 */ /* 0x004fca00078ec0ff */
[----:B------:R-:W-:Y:S01]  /*23c0*/  FMUL R9, R8, R57 ;  /* 0x0000003908097220 */ /* 0x000fe20000400000 */
[----:B------:R-:W-:-:S03]  /*23d0*/  LEA R8, P3, R60, UR4, 0x2 ;  /* 0x000000043c087c11 */ /* 0x000fc6000f8610ff */
[----:B------:R-:W-:Y:S01]  /*23e0*/  FFMA R77, R24, R56, R9 ;  /* 0x00000038184d7223 */ /* 0x000fe20000000009 */
[----:B------:R-:W-:Y:S02]  /*23f0*/  LEA.HI.X R9, R60, UR5, R75, 0x2, P3 ;  /* 0x000000053c097c11 */ /* 0x000fe400098f144b */
[----:B------:R-:W-:Y:S02]  /*2400*/  ISETP.GT.AND P3, PT, R3, RZ, P0 ;  /* 0x000000ff0300720c */ /* 0x000fe40000764270 */
[----:B------:R-:W-:-:S05]  /*2410*/  F2FP.TF32.F32.PACK_B R77, R77 ;  /* 0x0000004dff4d723e */ /* 0x000fca00024050ff */
[----:B------:R0:W-:Y:S06]  /*2420*/  @P2 STG.E desc[UR36][R8.64], R77 ;  /* 0x0000004d08002986 */ /* 0x0001ec000c101924 */
[----:B------:R-:W-:Y:S05]  /*2430*/  @!P3 BRA `(.L_x_38) ;  /* 0x000000000004b947 */ /* 0x000fea0003800000 */
[----:B------:R1:W5:Y:S02]  /*2440*/  LDG.E.LTC128B R5, desc[UR36][R6.64+0x4] ;  /* 0x0000042406057981 */ /* 0x000364000c1e1920 */
.L_x_38:
[----:B------:R-:W-:Y:S05]  /*2450*/  BSYNC B1 ;  /* 0x0000000000017941 */ /* 0x000fea0003800000 */
.L_x_37:
[----:B-----5:R-:W-:Y:S01]  /*2460*/  LOP3.LUT R12, R5, 0xffffe000, RZ, 0xc0, !PT ;  /* 0xffffe000050c7812 */ /* 0x020fe200078ec0ff */
[----:B------:R-:W-:Y:S01]  /*2470*/  IMAD.IADD R65, R65, 0x1, R21 ;  /* 0x0000000141417824 */ /* 0x000fe200078e0215 */
[----:B------:R-:W-:Y:S01]  /*2480*/  IADD3 R62, P2, R62, R20, RZ ;  /* 0x000000143e3e7210 */ /* 0x000fe20007f5e0ff */
[----:B------:R-:W-:Y:S01]  /*2490*/  IMAD.MOV.U32 R24, RZ, RZ, R5 ;  /* 0x000000ffff187224 */ /* 0x000fe200078e0005 */
[----:B------:R-:W-:Y:S01]  /*24a0*/  ISETP.GT.AND P1, PT, R3, 0x8, P1 ;  /* 0x000000080300780c */ /* 0x000fe20000f24270 */
[----:B------:R-:W-:Y:S02]  /*24b0*/  FMUL R12, R12, R57 ;  /* 0x000000390c0c7220 */ /* 0x000fe40000400000 */
[----:B------:R-:W-:Y:S01]  /*24c0*/  IMAD.X R13, R65, 0x1, R13, P2 ;  /* 0x00000001410d7824 */ /* 0x000fe200010e060d */
[----:B------:R-:W-:Y:S01]  /*24d0*/  LEA R14, P2, R62, R70, 0x2 ;  /* 0x000000463e0e7211 */ /* 0x000fe200078410ff */
[----:B------:R-:W-:-:S03]  /*24e0*/  FFMA R25, R25, R56, R12 ;  /* 0x0000003819197223 */ /* 0x000fc6000000000c */
[----:B------:R-:W-:Y:S02]  /*24f0*/  LEA.HI.X R15, R62, R71, R13, 0x2, P2 ;  /* 0x000000473e0f7211 */ /* 0x000fe400010f140d */
[----:B------:R-:W-:-:S05]  /*2500*/  F2FP.TF32.F32.PACK_B R25, R25 ;  /* 0x00000019ff19723e */ /* 0x000fca00024050ff */
[----:B------:R2:W-:Y:S04]  /*2510*/  @P3 STG.E desc[UR36][R8.64+0x4], R25 ;  /* 0x0000041908003986 */ /* 0x0005e8000c101924 */
[----:B------:R-:W3:Y:S01]  /*2520*/  @P1 LDG.E.LTC128B R24, desc[UR36][R14.64] ;  /* 0x000000240e181981 */ /* 0x000ee2000c1e1920 */
[----:B------:R-:W-:Y:S01]  /*2530*/  IADD3 R20, P2, R10, R20, RZ ;  /* 0x000000140a147210 */ /* 0x000fe20007f5e0ff */
[----:B------:R-:W-:Y:S01]  /*2540*/  BSSY B1, `(.L_x_39) ;  /* 0x0000011000017945 */ /* 0x000fe20003800000 */
[----:B------:R-:W-:-:S03]  /*2550*/  ISETP.GT.AND P0, PT, R3, 0x8, P0 ;  /* 0x000000080300780c */ /* 0x000fc60000704270 */
[----:B------:R-:W-:Y:S01]  /*2560*/  IMAD.X R21, R11, 0x1, R65, P2 ;  /* 0x000000010b157824 */ /* 0x000fe200010e0641 */
[C---:B------:R-:W-:Y:S02]  /*2570*/  SHF.L.U64.HI R11, R66.reuse, 0x5, R67 ;  /* 0x00000005420b7819 */ /* 0x040fe40000010243 */
[----:B------:R-:W-:Y:S01]  /*2580*/  LEA R12, P2, R66, R8, 0x5 ;  /* 0x00000008420c7211 */ /* 0x000fe200078428ff */
[----:B------:R-:W-:-:S04]  /*2590*/  IMAD.WIDE.U32 R20, R59, R64, R20 ;  /* 0x000000403b147225 */ /* 0x000fc800078e0014 */
[----:B------:R-:W-:Y:S01]  /*25a0*/  IMAD.X R13, R11, 0x1, R9, P2 ;  /* 0x000000010b0d7824 */ /* 0x000fe200010e0609 */
[----:B---3--:R-:W-:-:S05]  /*25b0*/  LOP3.LUT R10, R24, 0xffffe000, RZ, 0xc0, !PT ;  /* 0xffffe000180a7812 */ /* 0x008fca00078ec0ff */
[----:B------:R-:W-:Y:S01]  /*25c0*/  FMUL R5, R10, R57 ;  /* 0x000000390a057220 */ /* 0x000fe20000400000 */
[----:B------:R-:W-:-:S03]  /*25d0*/  LEA R10, P3, R20, R70, 0x2 ;  /* 0x00000046140a7211 */ /* 0x000fc600078610ff */
[----:B------:R-:W-:Y:S01]  /*25e0*/  FFMA R59, R26, R56, R5 ;  /* 0x000000381a3b7223 */ /* 0x000fe20000000005 */
[----:B------:R-:W-:-:S04]  /*25f0*/  IMAD.IADD R5, R61, 0x1, R21 ;  /* 0x000000013d057824 */ /* 0x000fc800078e0215 */
[----:B------:R-:W-:Y:S02]  /*2600*/  F2FP.TF32.F32.PACK_B R59, R59 ;  /* 0x0000003bff3b723e */ /* 0x000fe400024050ff */
[----:B------:R-:W-:-:S03]  /*2610*/  LEA.HI.X R11, R20, R71, R5, 0x2, P3 ;  /* 0x00000047140b7211 */ /* 0x000fc600018f1405 */
[----:B------:R2:W-:Y:S01]  /*2620*/  @P1 STG.E desc[UR36][R12.64], R59 ;  /* 0x0000003b0c001986 */ /* 0x0005e2000c101924 */
[----:B------:R-:W-:Y:S05]  /*2630*/  @!P0 BRA `(.L_x_40) ;  /* 0x0000000000048947 */ /* 0x000fea0003800000 */
[----:B------:R3:W5:Y:S02]  /*2640*/  LDG.E.LTC128B R24, desc[UR36][R10.64+0x4] ;  /* 0x000004240a187981 */ /* 0x000764000c1e1920 */
.L_x_40:
[----:B------:R-:W-:Y:S05]  /*2650*/  BSYNC B1 ;  /* 0x0000000000017941 */ /* 0x000fea0003800000 */
.L_x_39:
[----:B-----5:R-:W-:Y:S01]  /*2660*/  LOP3.LUT R14, R24, 0xffffe000, RZ, 0xc0, !PT ;  /* 0xffffe000180e7812 */ /* 0x020fe200078ec0ff */
[----:B------:R-:W-:Y:S01]  /*2670*/  BSSY B1, `(.L_x_41) ;  /* 0x0000009000017945 */ /* 0x000fe20003800000 */
[----:B------:R-:W-:-:S03]  /*2680*/  ISETP.GT.AND P1, PT, R4, 0x8, PT ;  /* 0x000000080400780c */ /* 0x000fc60003f24270 */
[----:B------:R-:W-:Y:S01]  /*2690*/  FMUL R14, R14, R57 ;  /* 0x000000390e0e7220 */ /* 0x000fe20000400000 */
[----:B------:R-:W-:-:S03]  /*26a0*/  ISETP.GT.AND P2, PT, R3, RZ, P1 ;  /* 0x000000ff0300720c */ /* 0x000fc60000f44270 */
[----:B------:R-:W-:-:S05]  /*26b0*/  FFMA R27, R27, R56, R14 ;  /* 0x000000381b1b7223 */ /* 0x000fca000000000e */
[----:B------:R-:W-:-:S05]  /*26c0*/  F2FP.TF32.F32.PACK_B R27, R27 ;  /* 0x0000001bff1b723e */ /* 0x000fca00024050ff */
[----:B------:R4:W-:Y:S01]  /*26d0*/  @P0 STG.E desc[UR36][R12.64+0x4], R27 ;  /* 0x0000041b0c000986 */ /* 0x0009e2000c101924 */
[----:B------:R-:W-:Y:S05]  /*26e0*/  @!P2 BRA `(.L_x_42) ;  /* 0x000000000004a947 */ /* 0x000fea0003800000 */
[----:B------:R0:W5:Y:S02]  /*26f0*/  LDG.E.LTC128B R24, desc[UR36][R6.64+0x20] ;  /* 0x0000202406187981 */ /* 0x000164000c1e1920 */
.L_x_42:
[----:B------:R-:W-:Y:S05]  /*2700*/  BSYNC B1 ;  /* 0x0000000000017941 */ /* 0x000fea0003800000 */
.L_x_41:
        /* <DEDUP_REMOVED lines=10> */
.L_x_44:
[----:B------:R-:W-:Y:S05]  /*27b0*/  BSYNC B1 ;  /* 0x0000000000017941 */ /* 0x000fea0003800000 */
.L_x_43:
[----:B-----5:R-:W-:Y:S01]  /*27c0*/  LOP3.LUT R14, R24, 0xffffe000, RZ, 0xc0, !PT ;  /* 0xffffe000180e7812 */ /* 0x020fe200078ec0ff */
[----:B------:R-:W-:Y:S01]  /*27d0*/  BSSY B1, `(.L_x_45) ;  /* 0x0000008000017945 */ /* 0x000fe20003800000 */
[----:B------:R-:W-:-:S03]  /*27e0*/  ISETP.GT.AND P1, PT, R3, 0x8, P1 ;  /* 0x000000080300780c */ /* 0x000fc60000f24270 */
[----:B------:R-:W-:-:S04]  /*27f0*/  FMUL R14, R14, R57 ;  /* 0x000000390e0e7220 */ /* 0x000fc80000400000 */
[----:B------:R-:W-:-:S05]  /*2800*/  FFMA R29, R29, R56, R14 ;  /* 0x000000381d1d7223 */ /* 0x000fca000000000e */
[----:B------:R-:W-:-:S05]  /*2810*/  F2FP.TF32.F32.PACK_B R29, R29 ;  /* 0x0000001dff1d723e */ /* 0x000fca00024050ff */
[----:B------:R0:W-:Y:S01]  /*2820*/  @P3 STG.E desc[UR36][R8.64+0x24], R29 ;  /* 0x0000241d08003986 */ /* 0x0001e2000c101924 */
[----:B------:R-:W-:Y:S05]  /*2830*/  @!P1 BRA `(.L_x_46) ;  /* 0x0000000000049947 */ /* 0x000fea0003800000 */
[----:B------:R0:W5:Y:S02]  /*2840*/  LDG.E.LTC128B R24, desc[UR36][R10.64+0x20] ;  /* 0x000020240a187981 */ /* 0x000164000c1e1920 */
.L_x_46:
[----:B------:R-:W-:Y:S05]  /*2850*/  BSYNC B1 ;  /* 0x0000000000017941 */ /* 0x000fea0003800000 */
.L_x_45:
[----:B-----5:R-:W-:Y:S01]  /*2860*/  LOP3.LUT R14, R24, 0xffffe000, RZ, 0xc0, !PT ;  /* 0xffffe000180e7812 */ /* 0x020fe200078ec0ff */
[----:B------:R-:W-:Y:S01]  /*2870*/  BSSY B1, `(.L_x_47) ;  /* 0x0000008000017945 */ /* 0x000fe20003800000 */
[----:B------:R-:W-:-:S03]  /*2880*/  ISETP.GT.AND P0, PT, R3, 0x8, P0 ;  /* 0x000000080300780c */ /* 0x000fc60000704270 */
[----:B0-----:R-:W-:-:S04]  /*2890*/  FMUL R5, R14, R57 ;  /* 0x000000390e057220 */ /* 0x001fc80000400000 */
[----:B------:R-:W-:-:S05]  /*28a0*/  FFMA R5, R30, R56, R5 ;  /* 0x000000381e057223 */ /* 0x000fca0000000005 */
[----:B------:R-:W-:-:S05]  /*28b0*/  F2FP.TF32.F32.PACK_B R5, R5 ;  /* 0x00000005ff05723e */ /* 0x000fca00024050ff */
[----:B------:R0:W-:Y:S01]  /*28c0*/  @P1 STG.E desc[UR36][R12.64+0x20], R5 ;  /* 0x000020050c001986 */ /* 0x0001e2000c101924 */
[----:B------:R-:W-:Y:S05]  /*28d0*/  @!P0 BRA `(.L_x_48) ;  /* 0x0000000000048947 */ /* 0x000fea0003800000 */
[----:B------:R0:W5:Y:S02]  /*28e0*/  LDG.E.LTC128B R24, desc[UR36][R10.64+0x24] ;  /* 0x000024240a187981 */ /* 0x000164000c1e1920 */
.L_x_48:
[----:B------:R-:W-:Y:S05]  /*28f0*/  BSYNC B1 ;  /* 0x0000000000017941 */ /* 0x000fea0003800000 */
.L_x_47:
        /* <DEDUP_REMOVED lines=10> */
.L_x_50:
[----:B------:R-:W-:Y:S05]  /*29a0*/  BSYNC B1 ;  /* 0x0000000000017941 */ /* 0x000fea0003800000 */
.L_x_49:
[----:B-----5:R-:W-:Y:S01]  /*29b0*/  LOP3.LUT R14, R24, 0xffffe000, RZ, 0xc0, !PT ;  /* 0xffffe000180e7812 */ /* 0x020fe200078ec0ff */
[----:B------:R-:W-:Y:S01]  /*29c0*/  BSSY B1, `(.L_x_51) ;  /* 0x0000009000017945 */ /* 0x000fe20003800000 */
[----:B------:R-:W-:-:S03]  /*29d0*/  ISETP.GT.AND P0, PT, R4, 0x11, PT ;  /* 0x000000110400780c */ /* 0x000fc60003f04270 */
[----:B0-----:R-:W-:Y:S01]  /*29e0*/  FMUL R5, R14, R57 ;  /* 0x000000390e057220 */ /* 0x001fe20000400000 */
[----:B------:R-:W-:-:S03]  /*29f0*/  ISETP.GT.AND P3, PT, R3, RZ, P0 ;  /* 0x000000ff0300720c */ /* 0x000fc60000764270 */
[----:B------:R-:W-:-:S05]  /*2a00*/  FFMA R5, R32, R56, R5 ;  /* 0x0000003820057223 */ /* 0x000fca0000000005 */
[----:B------:R-:W-:-:S05]  /*2a10*/  F2FP.TF32.F32.PACK_B R5, R5 ;  /* 0x00000005ff05723e */ /* 0x000fca00024050ff */
[----:B------:R0:W-:Y:S01]  /*2a20*/  @P2 STG.E desc[UR36][R8.64+0x40], R5 ;  /* 0x0000400508002986 */ /* 0x0001e2000c101924 */
[----:B------:R-:W-:Y:S05]  /*2a30*/  @!P3 BRA `(.L_x_52) ;  /* 0x000000000004b947 */ /* 0x000fea0003800000 */
[----:B------:R0:W5:Y:S02]  /*2a40*/  LDG.E.LTC128B R24, desc[UR36][R6.64+0x44] ;  /* 0x0000442406187981 */ /* 0x000164000c1e1920 */
.L_x_52:
[----:B------:R-:W-:Y:S05]  /*2a50*/  BSYNC B1 ;  /* 0x0000000000017941 */ /* 0x000fea0003800000 */
.L_x_51:
        /* <DEDUP_REMOVED lines=9> */
.L_x_54:
[----:B------:R-:W-:Y:S05]  /*2af0*/  BSYNC B1 ;  /* 0x0000000000017941 */ /* 0x000fea0003800000 */
.L_x_53:
        /* <DEDUP_REMOVED lines=9> */
.L_x_56:
[----:B------:R-:W-:Y:S05]  /*2b90*/  BSYNC B1 ;  /* 0x0000000000017941 */ /* 0x000fea0003800000 */
.L_x_55:
        /* <DEDUP_REMOVED lines=10> */
.L_x_58:
[----:B------:R-:W-:Y:S05]  /*2c40*/  BSYNC B1 ;  /* 0x0000000000017941 */ /* 0x000fea0003800000 */
.L_x_57:
        /* <DEDUP_REMOVED lines=10> */
.L_x_60:
[----:B------:R-:W-:Y:S05]  /*2cf0*/  BSYNC B1 ;  /* 0x0000000000017941 */ /* 0x000fea0003800000 */
.L_x_59:
        /* <DEDUP_REMOVED lines=9> */
.L_x_62:
[----:B------:R-:W-:Y:S05]  /*2d90*/  BSYNC B1 ;  /* 0x0000000000017941 */ /* 0x000fea0003800000 */
.L_x_61:
        /* <DEDUP_REMOVED lines=9> */
.L_x_64:
[----:B------:R-:W-:Y:S05]  /*2e30*/  BSYNC B1 ;  /* 0x0000000000017941 */ /* 0x000fea0003800000 */
.L_x_63:
        /* <DEDUP_REMOVED lines=10> */
.L_x_66:
[----:B------:R-:W-:Y:S05]  /*2ee0*/  BSYNC B1 ;  /* 0x0000000000017941 */ /* 0x000fea0003800000 */
.L_x_65:
        /* <DEDUP_REMOVED lines=10> */
.L_x_68:
[----:B------:R-:W-:Y:S05]  /*2f90*/  BSYNC B1 ;  /* 0x0000000000017941 */ /* 0x000fea0003800000 */
.L_x_67:
        /* <DEDUP_REMOVED lines=9> */
.L_x_70:
[----:B------:R-:W-:Y:S05]  /*3030*/  BSYNC B1 ;  /* 0x0000000000017941 */ /* 0x000fea0003800000 */
.L_x_69:
        /* <DEDUP_REMOVED lines=9> */
.L_x_72:
[----:B------:R-:W-:Y:S05]  /*30d0*/  BSYNC B1 ;  /* 0x0000000000017941 */ /* 0x000fea0003800000 */
.L_x_71:
        /* <DEDUP_REMOVED lines=10> */
.L_x_74:
[----:B------:R-:W-:Y:S05]  /*3180*/  BSYNC B1 ;  /* 0x0000000000017941 */ /* 0x000fea0003800000 */
.L_x_73:
        /* <DEDUP_REMOVED lines=10> */
.L_x_76:
[----:B------:R-:W-:Y:S05]  /*3230*/  BSYNC B1 ;  /* 0x0000000000017941 */ /* 0x000fea0003800000 */
.L_x_75:
        /* <DEDUP_REMOVED lines=9> */
.L_x_78:
[----:B------:R-:W-:Y:S05]  /*32d0*/  BSYNC B1 ;  /* 0x0000000000017941 */ /* 0x000fea0003800000 */
.L_x_77:
        /* <DEDUP_REMOVED lines=9> */
.L_x_80:
[----:B------:R-:W-:Y:S05]  /*3370*/  BSYNC B1 ;  /* 0x0000000000017941 */ /* 0x000fea0003800000 */
.L_x_79:
        /* <DEDUP_REMOVED lines=10> */
.L_x_82:
[----:B------:R-:W-:Y:S05]  /*3420*/  BSYNC B1 ;  /* 0x0000000000017941 */ /* 0x000fea0003800000 */
.L_x_81:
        /* <DEDUP_REMOVED lines=10> */
.L_x_84:
[----:B------:R-:W-:Y:S05]  /*34d0*/  BSYNC B1 ;  /* 0x0000000000017941 */ /* 0x000fea0003800000 */
.L_x_83:
        /* <DEDUP_REMOVED lines=9> */
.L_x_86:
[----:B------:R-:W-:Y:S05]  /*3570*/  BSYNC B1 ;  /* 0x0000000000017941 */ /* 0x000fea0003800000 */
.L_x_85:
        /* <DEDUP_REMOVED lines=9> */
.L_x_88:
[----:B------:R-:W-:Y:S05]  /*3610*/  BSYNC B1 ;  /* 0x0000000000017941 */ /* 0x000fea0003800000 */
.L_x_87:
        /* <DEDUP_REMOVED lines=10> */
.L_x_90:
[----:B------:R-:W-:Y:S05]  /*36c0*/  BSYNC B1 ;  /* 0x0000000000017941 */ /* 0x000fea0003800000 */
.L_x_89:
[----:B-----5:R-:W-:Y:S01]  /*36d0*/  LOP3.LUT R14, R24, 0xffffe000, RZ, 0xc0, !PT ;  /* 0xffffe000180e7812 */ /* 0x020fe200078ec0ff */
[----:B------:R-:W-:Y:S01]  /*36e0*/  BSSY B1, `(.L_x_91) ;  /* 0x000000b000017945 */ /* 0x000fe20003800000 */
[----:B------:R-:W-:Y:S01]  /*36f0*/  ISETP.GT.AND P0, PT, R4, 0x39, PT ;  /* 0x000000390400780c */ /* 0x000fe20003f04270 */
[----:B------:R-:W-:Y:S02]  /*3700*/  @P2 IMAD.MOV.U32 R4, RZ, RZ, R8 ;  /* 0x000000ffff042224 */ /* 0x000fe400078e0008 */
[----:B0-----:R-:W-:Y:S01]  /*3710*/  FMUL R5, R14, R57 ;  /* 0x000000390e057220 */ /* 0x001fe20000400000 */
[----:B------:R-:W-:-:S03]  /*3720*/  ISETP.GT.AND P3, PT, R3, RZ, P0 ;  /* 0x000000ff0300720c */ /* 0x000fc60000764270 */
[----:B------:R-:W-:Y:S01]  /*3730*/  FFMA R15, R52, R56, R5 ;  /* 0x00000038340f7223 */ /* 0x000fe20000000005 */
[----:B------:R-:W-:-:S04]  /*3740*/  @P2 IMAD.MOV.U32 R5, RZ, RZ, R9 ;  /* 0x000000ffff052224 */ /* 0x000fc800078e0009 */
[----:B------:R-:W-:-:S05]  /*3750*/  F2FP.TF32.F32.PACK_B R15, R15 ;  /* 0x0000000fff0f723e */ /* 0x000fca00024050ff */
[----:B------:R0:W-:Y:S01]  /*3760*/  @P2 STG.E desc[UR36][R4.64+0xe0], R15 ;  /* 0x0000e00f04002986 */ /* 0x0001e2000c101924 */
[----:B------:R-:W-:Y:S05]  /*3770*/  @!P3 BRA `(.L_x_92) ;  /* 0x000000000004b947 */ /* 0x000fea0003800000 */
[----:B------:R0:W5:Y:S02]  /*3780*/  LDG.E.LTC128B R24, desc[UR36][R6.64+0xe4] ;  /* 0x0000e42406187981 */ /* 0x000164000c1e1920 */
.L_x_92:
[----:B------:R-:W-:Y:S05]  /*3790*/  BSYNC B1 ;  /* 0x0000000000017941 */ /* 0x000fea0003800000 */
.L_x_91:
[----:B0----5:R-:W-:Y:S01]  /*37a0*/  LOP3.LUT R4, R24, 0xffffe000, RZ, 0xc0, !PT ;  /* 0xffffe00018047812 */ /* 0x021fe200078ec0ff */
        /* <DEDUP_REMOVED lines=8> */
.L_x_94:
[----:B------:R-:W-:Y:S05]  /*3830*/  BSYNC B1 ;  /* 0x0000000000017941 */ /* 0x000fea0003800000 */
.L_x_93:
[----:B-----5:R-:W-:Y:S01]  /*3840*/  LOP3.LUT R4, R24, 0xffffe000, RZ, 0xc0, !PT ;  /* 0xffffe00018047812 */ /* 0x020fe200078ec0ff */
[----:B------:R-:W-:Y:S01]  /*3850*/  BSSY B1, `(.L_x_95) ;  /* 0x000000a000017945 */ /* 0x000fe20003800000 */
[----:B------:R-:W-:-:S03]  /*3860*/  ISETP.GT.AND P0, PT, R3, 0x8, P0 ;  /* 0x000000080300780c */ /* 0x000fc60000704270 */
[----:B------:R-:W-:Y:S01]  /*3870*/  FMUL R5, R4, R57 ;  /* 0x0000003904057220 */ /* 0x000fe20000400000 */
[----:B------:R-:W-:-:S03]  /*3880*/  @P1 IMAD.MOV.U32 R4, RZ, RZ, R12 ;  /* 0x000000ffff041224 */ /* 0x000fc600078e000c */
[----:B-1----:R-:W-:Y:S01]  /*3890*/  FFMA R7, R54, R56, R5 ;  /* 0x0000003836077223 */ /* 0x002fe20000000005 */
[----:B------:R-:W-:-:S04]  /*38a0*/  @P1 IMAD.MOV.U32 R5, RZ, RZ, R13 ;  /* 0x000000ffff051224 */ /* 0x000fc800078e000d */
[----:B------:R-:W-:-:S05]  /*38b0*/  F2FP.TF32.F32.PACK_B R7, R7 ;  /* 0x00000007ff07723e */ /* 0x000fca00024050ff */
[----:B------:R1:W-:Y:S01]  /*38c0*/  @P1 STG.E desc[UR36][R4.64+0xe0], R7 ;  /* 0x0000e00704001986 */ /* 0x0003e2000c101924 */
[----:B------:R-:W-:Y:S05]  /*38d0*/  @!P0 BRA `(.L_x_96) ;  /* 0x0000000000048947 */ /* 0x000fea0003800000 */
[----:B------:R0:W5:Y:S02]  /*38e0*/  LDG.E.LTC128B R24, desc[UR36][R10.64+0xe4] ;  /* 0x0000e4240a187981 */ /* 0x000164000c1e1920 */
.L_x_96:
[----:B------:R-:W-:Y:S05]  /*38f0*/  BSYNC B1 ;  /* 0x0000000000017941 */ /* 0x000fea0003800000 */
.L_x_95:
[----:B------:R-:W-:Y:S05]  /*3900*/  @!P0 BRA `(.L_x_97) ;  /* 0x0000000800a88947 */ /* 0x000fea0003800000 */
[----:B-----5:R-:W-:-:S05]  /*3910*/  LOP3.LUT R24, R24, 0xffffe000, RZ, 0xc0, !PT ;  /* 0xffffe00018187812 */ /* 0x020fca00078ec0ff */
[----:B------:R-:W-:-:S04]  /*3920*/  FMUL R24, R24, R57 ;  /* 0x0000003918187220 */ /* 0x000fc80000400000 */
[----:B------:R-:W-:-:S05]  /*3930*/  FFMA R55, R55, R56, R24 ;  /* 0x0000003837377223 */ /* 0x000fca0000000018 */
[----:B------:R-:W-:-:S05]  /*3940*/  F2FP.TF32.F32.PACK_B R55, R55 ;  /* 0x00000037ff37723e */ /* 0x000fca00024050ff */
[----:B------:R0:W-:Y:S01]  /*3950*/  STG.E desc[UR36][R12.64+0xe4], R55 ;  /* 0x0000e4370c007986 */ /* 0x0001e2000c101924 */
[----:B------:R-:W-:Y:S05]  /*3960*/  BRA `(.L_x_97) ;  /* 0x0000000800907947 */ /* 0x000fea0003800000 */
.L_x_36:
[----:B------:R-:W-:Y:S01]  /*3970*/  ISETP.GT.AND P3, PT, R4, 0x1, PT ;  /* 0x000000010400780c */ /* 0x000fe20003f64270 */
[----:B------:R-:W-:Y:S01]  /*3980*/  ULDC.64 UR4, c[0x0][0x5c0] ;  /* 0x0001700000047ab9 */ /* 0x000fe20000000a00 */
[-C--:B------:R-:W-:Y:S01]  /*3990*/  FMUL R5, R24, R56.reuse ;  /* 0x0000003818057220 */ /* 0x080fe20000400000 */
[----:B------:R-:W-:Y:S01]  /*39a0*/  LEA R6, P4, R60, UR4, 0x2 ;  /* 0x000000043c067c11 */ /* 0x000fe2000f8810ff */
[-C--:B------:R-:W-:Y:S01]  /*39b0*/  FMUL R25, R25, R56.reuse ;  /* 0x0000003819197220 */ /* 0x080fe20000400000 */
[----:B------:R-:W-:Y:S01]  /*39c0*/  ISETP.GT.AND P0, PT, R3, RZ, P3 ;  /* 0x000000ff0300720c */ /* 0x000fe20001f04270 */
[-C--:B------:R-:W-:Y:S01]  /*39d0*/  FMUL R11, R26, R56.reuse ;  /* 0x000000381a0b7220 */ /* 0x080fe20000400000 */
[----:B------:R-:W-:Y:S01]  /*39e0*/  LEA.HI.X R7, R60, UR5, R75, 0x2, P4 ;  /* 0x000000053c077c11 */ /* 0x000fe2000a0f144b */
[-C--:B------:R-:W-:Y:S01]  /*39f0*/  FMUL R27, R27, R56.reuse ;  /* 0x000000381b1b7220 */ /* 0x080fe20000400000 */
[----:B------:R-:W-:Y:S01]  /*3a00*/  F2FP.TF32.F32.PACK_B R5, R5 ;  /* 0x00000005ff05723e */ /* 0x000fe200024050ff */
[-C--:B------:R-:W-:Y:S01]  /*3a10*/  FMUL R29, R29, R56.reuse ;  /* 0x000000381d1d7220 */ /* 0x080fe20000400000 */
[----:B------:R-:W-:Y:S01]  /*3a20*/  F2FP.TF32.F32.PACK_B R25, R25 ;  /* 0x00000019ff19723e */ /* 0x000fe200024050ff */
[----:B------:R-:W-:Y:S01]  /*3a30*/  FMUL R31, R31, R56 ;  /* 0x000000381f1f7220 */ /* 0x000fe20000400000 */
[C---:B------:R-:W-:Y:S01]  /*3a40*/  SHF.L.U64.HI R67, R66.reuse, 0x5, R67 ;  /* 0x0000000542437819 */ /* 0x040fe20000010243 */
[----:B------:R0:W-:Y:S01]  /*3a50*/  @P2 STG.E desc[UR36][R6.64], R5 ;  /* 0x0000000506002986 */ /* 0x0001e2000c101924 */
[----:B------:R-:W-:Y:S01]  /*3a60*/  LEA R8, P4, R66, R6, 0x5 ;  /* 0x0000000642087211 */ /* 0x000fe200078828ff */
[-C--:B------:R-:W-:Y:S01]  /*3a70*/  FMUL R13, R32, R56.reuse ;  /* 0x00000038200d7220 */ /* 0x080fe20000400000 */
[----:B------:R-:W-:Y:S01]  /*3a80*/  ISETP.GT.AND P1, PT, R3, 0x8, P1 ;  /* 0x000000080300780c */ /* 0x000fe20000f24270 */
[----:B------:R-:W-:Y:S01]  /*3a90*/  @P0 STG.E desc[UR36][R6.64+0x4], R25 ;  /* 0x0000041906000986 */ /* 0x000fe2000c101924 */
[C---:B------:R-:W-:Y:S01]  /*3aa0*/  ISETP.GT.AND P2, PT, R4.reuse, 0x8, PT ;  /* 0x000000080400780c */ /* 0x040fe20003f44270 */
[----:B------:R-:W-:Y:S01]  /*3ab0*/  IMAD.X R9, R67, 0x1, R7, P4 ;  /* 0x0000000143097824 */ /* 0x000fe200020e0607 */
[----:B------:R-:W-:Y:S01]  /*3ac0*/  ISETP.GT.AND P3, PT, R3, 0x8, P3 ;  /* 0x000000080300780c */ /* 0x000fe20001f64270 */
[-C--:B------:R-:W-:Y:S01]  /*3ad0*/  FMUL R33, R33, R56.reuse ;  /* 0x0000003821217220 */ /* 0x080fe20000400000 */
[----:B------:R-:W-:Y:S01]  /*3ae0*/  ISETP.GT.AND P0, PT, R4, 0x9, PT ;  /* 0x000000090400780c */ /* 0x000fe20003f04270 */
[-C--:B------:R-:W-:Y:S01]  /*3af0*/  FMUL R35, R35, R56.reuse ;  /* 0x0000003823237220 */ /* 0x080fe20000400000 */
[C---:B------:R-:W-:Y:S01]  /*3b00*/  ISETP.GT.AND P5, PT, R3.reuse, RZ, P2 ;  /* 0x000000ff0300720c */ /* 0x040fe200017a4270 */
[-C--:B0-----:R-:W-:Y:S01]  /*3b10*/  FMUL R5, R28, R56.reuse ;  /* 0x000000381c057220 */ /* 0x081fe20000400000 */
[----:B------:R-:W-:Y:S01]  /*3b20*/  ISETP.GT.AND P4, PT, R3, RZ, P0 ;  /* 0x000000ff0300720c */ /* 0x000fe20000784270 */
[-C--:B------:R-:W-:Y:S01]  /*3b30*/  FMUL R37, R37, R56.reuse ;  /* 0x0000003825257220 */ /* 0x080fe20000400000 */
[----:B------:R-:W-:Y:S01]  /*3b40*/  F2FP.TF32.F32.PACK_B R11, R11 ;  /* 0x0000000bff0b723e */ /* 0x000fe200024050ff */
[-C--:B------:R-:W-:Y:S01]  /*3b50*/  FMUL R39, R39, R56.reuse ;  /* 0x0000003827277220 */ /* 0x080fe20000400000 */
[----:B------:R-:W-:Y:S01]  /*3b60*/  F2FP.TF32.F32.PACK_B R27, R27 ;  /* 0x0000001bff1b723e */ /* 0x000fe200024050ff */
[-C--:B------:R-:W-:Y:S01]  /*3b70*/  FMUL R41, R41, R56.reuse ;  /* 0x0000003829297220 */ /* 0x080fe20000400000 */
[----:B------:R-:W-:Y:S01]  /*3b80*/  F2FP.TF32.F32.PACK_B R5, R5 ;  /* 0x00000005ff05723e */ /* 0x000fe200024050ff */
[----:B------:R0:W-:Y:S01]  /*3b90*/  @P1 STG.E desc[UR36][R8.64], R11 ;  /* 0x0000000b08001986 */ /* 0x0001e2000c101924 */
[----:B------:R-:W-:Y:S01]  /*3ba0*/  F2FP.TF32.F32.PACK_B R29, R29 ;  /* 0x0000001dff1d723e */ /* 0x000fe200024050ff */
[-C--:B------:R-:W-:Y:S01]  /*3bb0*/  FMUL R43, R43, R56.reuse ;  /* 0x000000382b2b7220 */ /* 0x080fe20000400000 */
[C---:B------:R-:W-:Y:S01]  /*3bc0*/  ISETP.GT.AND P1, PT, R4.reuse, 0x10, PT ;  /* 0x000000100400780c */ /* 0x040fe20003f24270 */
[----:B------:R-:W-:Y:S01]  /*3bd0*/  @P3 STG.E desc[UR36][R8.64+0x4], R27 ;  /* 0x0000041b08003986 */ /* 0x000fe2000c101924 */
[----:B------:R-:W-:Y:S01]  /*3be0*/  ISETP.GT.AND P3, PT, R4, 0x11, PT ;  /* 0x000000110400780c */ /* 0x000fe20003f64270 */
[-C--:B------:R-:W-:Y:S01]  /*3bf0*/  FMUL R45, R45, R56.reuse ;  /* 0x000000382d2d7220 */ /* 0x080fe20000400000 */
[C---:B------:R-:W-:Y:S01]  /*3c00*/  ISETP.GT.AND P2, PT, R3.reuse, 0x8, P2 ;  /* 0x000000080300780c */ /* 0x040fe20001744270 */
[----:B------:R1:W-:Y:S01]  /*3c10*/  @P5 STG.E desc[UR36][R6.64+0x20], R5 ;  /* 0x0000200506005986 */ /* 0x0003e2000c101924 */
[----:B------:R-:W-:Y:S01]  /*3c20*/  ISETP.GT.AND P0, PT, R3, 0x8, P0 ;  /* 0x000000080300780c */ /* 0x000fe20000704270 */
[-C--:B------:R-:W-:Y:S01]  /*3c30*/  FMUL R47, R47, R56.reuse ;  /* 0x000000382f2f7220 */ /* 0x080fe20000400000 */
[C---:B------:R-:W-:Y:S01]  /*3c40*/  ISETP.GT.AND P5, PT, R3.reuse, RZ, P1 ;  /* 0x000000ff0300720c */ /* 0x040fe20000fa4270 */
[----:B------:R-:W-:Y:S01]  /*3c50*/  @P4 STG.E desc[UR36][R6.64+0x24], R29 ;  /* 0x0000241d06004986 */ /* 0x000fe2000c101924 */
        /* <DEDUP_REMOVED lines=8> */
[-C--:B-1----:R-:W-:Y:S01]  /*3ce0*/  FMUL R5, R34, R56.reuse ;  /* 0x0000003822057220 */ /* 0x082fe20000400000 */
[----:B------:R-:W-:Y:S01]  /*3cf0*/  F2FP.TF32.F32.PACK_B R33, R33 ;  /* 0x00000021ff21723e */ /* 0x000fe200024050ff */
[----:B------:R0:W-:Y:S01]  /*3d00*/  @P2 STG.E desc[UR36][R8.64+0x20], R11 ;  /* 0x0000200b08002986 */ /* 0x0001e2000c101924 */
[----:B------:R-:W-:Y:S01]  /*3d10*/  ISETP.GT.AND P1, PT, R3, 0x8, P1 ;  /* 0x000000080300780c */ /* 0x000fe20000f24270 */
[-C--:B------:R-:W-:Y:S01]  /*3d20*/  FMUL R21, R52, R56.reuse ;  /* 0x0000003834157220 */ /* 0x080fe20000400000 */
[C---:B------:R-:W-:Y:S01]  /*3d30*/  ISETP.GT.AND P2, PT, R4.reuse, 0x19, PT ;  /* 0x000000190400780c */ /* 0x040fe20003f44270 */
[----:B------:R-:W-:Y:S01]  /*3d40*/  @P0 STG.E desc[UR36][R8.64+0x24], R31 ;  /* 0x0000241f08000986 */ /* 0x000fe2000c101924 */
[----:B------:R-:W-:Y:S01]  /*3d50*/  ISETP.GT.AND P0, PT, R4, 0x18, PT ;  /* 0x000000180400780c */ /* 0x000fe20003f04270 */
[-C--:B------:R-:W-:Y:S01]  /*3d60*/  FMUL R53, R53, R56.reuse ;  /* 0x0000003835357220 */ /* 0x080fe20000400000 */
[----:B------:R-:W-:Y:S01]  /*3d70*/  F2FP.TF32.F32.PACK_B R5, R5 ;  /* 0x00000005ff05723e */ /* 0x000fe200024050ff */
[----:B------:R1:W-:Y:S01]  /*3d80*/  @P5 STG.E desc[UR36][R6.64+0x40], R13 ;  /* 0x0000400d06005986 */ /* 0x0003e2000c101924 */
[----:B------:R-:W-:Y:S01]  /*3d90*/  ISETP.GT.AND P5, PT, R3, RZ, P0 ;  /* 0x000000ff0300720c */ /* 0x000fe200007a4270 */
[-C--:B------:R-:W-:Y:S01]  /*3da0*/  FMUL R55, R55, R56.reuse ;  /* 0x0000003837377220 */ /* 0x080fe20000400000 */
[----:B------:R-:W-:Y:S01]  /*3db0*/  F2FP.TF32.F32.PACK_B R35, R35 ;  /* 0x00000023ff23723e */ /* 0x000fe200024050ff */
[----:B------:R-:W-:Y:S01]  /*3dc0*/  @P4 STG.E desc[UR36][R6.64+0x44], R33 ;  /* 0x0000442106004986 */ /* 0x000fe2000c101924 */
[C---:B------:R-:W-:Y:S01]  /*3dd0*/  ISETP.GT.AND P4, PT, R3.reuse, 0x8, P3 ;  /* 0x000000080300780c */ /* 0x040fe20001f84270 */
[----:B0-----:R-:W-:Y:S01]  /*3de0*/  FMUL R11, R36, R56 ;  /* 0x00000038240b7220 */ /* 0x001fe20000400000 */
[----:B------:R-:W-:Y:S01]  /*3df0*/  ISETP.GT.AND P3, PT, R3, RZ, P2 ;  /* 0x000000ff0300720c */ /* 0x000fe20001764270 */
[----:B------:R0:W-:Y:S01]  /*3e00*/  @P1 STG.E desc[UR36][R8.64+0x40], R5 ;  /* 0x0000400508001986 */ /* 0x0001e2000c101924 */
[----:B------:R-:W-:-:S02]  /*3e10*/  F2FP.TF32.F32.PACK_B R37, R37 ;  /* 0x00000025ff25723e */ /* 0x000fc400024050ff */
[----:B------:R-:W-:Y:S01]  /*3e20*/  F2FP.TF32.F32.PACK_B R11, R11 ;  /* 0x0000000bff0b723e */ /* 0x000fe200024050ff */
[-C--:B-1----:R-:W-:Y:S01]  /*3e30*/  FMUL R13, R40, R56.reuse ;  /* 0x00000038280d7220 */ /* 0x082fe20000400000 */
[----:B------:R-:W-:Y:S02]  /*3e40*/  ISETP.GT.AND P1, PT, R4, 0x20, PT ;  /* 0x000000200400780c */ /* 0x000fe40003f24270 */
[C---:B------:R-:W-:Y:S02]  /*3e50*/  ISETP.GT.AND P0, PT, R3.reuse, 0x8, P0 ;  /* 0x000000080300780c */ /* 0x040fe40000704270 */
[----:B------:R-:W-:Y:S01]  /*3e60*/  F2FP.TF32.F32.PACK_B R39, R39 ;  /* 0x00000027ff27723e */ /* 0x000fe200024050ff */
[----:B------:R-:W-:Y:S01]  /*3e70*/  @P4 STG.E desc[UR36][R8.64+0x44], R35 ;  /* 0x0000442308004986 */ /* 0x000fe2000c101924 */
[C---:B------:R-:W-:Y:S01]  /*3e80*/  ISETP.GT.AND P4, PT, R3.reuse, 0x8, P2 ;  /* 0x000000080300780c */ /* 0x040fe20001784270 */
[----:B0-----:R-:W-:Y:S01]  /*3e90*/  FMUL R5, R38, R56 ;  /* 0x0000003826057220 */ /* 0x001fe20000400000 */
[----:B------:R-:W-:Y:S01]  /*3ea0*/  ISETP.GT.AND P2, PT, R4, 0x21, PT ;  /* 0x000000210400780c */ /* 0x000fe20003f44270 */
[----:B------:R0:W-:Y:S01]  /*3eb0*/  @P5 STG.E desc[UR36][R6.64+0x60], R11 ;  /* 0x0000600b06005986 */ /* 0x0001e2000c101924 */
[----:B------:R-:W-:-:S02]  /*3ec0*/  ISETP.GT.AND P5, PT, R3, RZ, P1 ;  /* 0x000000ff0300720c */ /* 0x000fc40000fa4270 */
[----:B------:R-:W-:Y:S01]  /*3ed0*/  F2FP.TF32.F32.PACK_B R5, R5 ;  /* 0x00000005ff05723e */ /* 0x000fe200024050ff */
[----:B------:R-:W-:Y:S01]  /*3ee0*/  @P3 STG.E desc[UR36][R6.64+0x64], R37 ;  /* 0x0000642506003986 */ /* 0x000fe2000c101924 */
[C---:B------:R-:W-:Y:S02]  /*3ef0*/  ISETP.GT.AND P3, PT, R3.reuse, RZ, P2 ;  /* 0x000000ff0300720c */ /* 0x040fe40001764270 */
[----:B------:R-:W-:Y:S01]  /*3f00*/  F2FP.TF32.F32.PACK_B R13, R13 ;  /* 0x0000000dff0d723e */ /* 0x000fe200024050ff */
[----:B------:R1:W-:Y:S01]  /*3f10*/  @P0 STG.E desc[UR36][R8.64+0x60], R5 ;  /* 0x0000600508000986 */ /* 0x0003e2000c101924 */
[----:B------:R-:W-:Y:S02]  /*3f20*/  F2FP.TF32.F32.PACK_B R41, R41 ;  /* 0x00000029ff29723e */ /* 0x000fe400024050ff */
[----:B------:R-:W-:Y:S01]  /*3f30*/  ISETP.GT.AND P1, PT, R3, 0x8, P1 ;  /* 0x000000080300780c */ /* 0x000fe20000f24270 */
[----:B------:R-:W-:Y:S01]  /*3f40*/  @P4 STG.E desc[UR36][R8.64+0x64], R39 ;  /* 0x0000642708004986 */ /* 0x000fe2000c101924 */
[----:B------:R-:W-:Y:S01]  /*3f50*/  ISETP.GT.AND P4, PT, R4, 0x28, PT ;  /* 0x000000280400780c */ /* 0x000fe20003f84270 */
[----:B0-----:R-:W-:Y:S01]  /*3f60*/  FMUL R11, R44, R56 ;  /* 0x000000382c0b7220 */ /* 0x001fe20000400000 */
[----:B------:R-:W-:Y:S01]  /*3f70*/  F2FP.TF32.F32.PACK_B R43, R43 ;  /* 0x0000002bff2b723e */ /* 0x000fe200024050ff */
[----:B------:R0:W-:Y:S01]  /*3f80*/  @P5 STG.E desc[UR36][R6.64+0x80], R13 ;  /* 0x0000800d06005986 */ /* 0x0001e2000c101924 */
[----:B------:R-:W-:-:S02]  /*3f90*/  ISETP.GT.AND P5, PT, R4, 0x29, PT ;  /* 0x000000290400780c */ /* 0x000fc40003fa4270 */
[----:B------:R-:W-:Y:S01]  /*3fa0*/  F2FP.TF32.F32.PACK_B R11, R11 ;  /* 0x0000000bff0b723e */ /* 0x000fe200024050ff */
[----:B------:R-:W-:Y:S01]  /*3fb0*/  @P3 STG.E desc[UR36][R6.64+0x84], R41 ;  /* 0x0000842906003986 */ /* 0x000fe2000c101924 */
[C---:B------:R-:W-:Y:S01]  /*3fc0*/  ISETP.GT.AND P3, PT, R3.reuse, 0x8, P2 ;  /* 0x000000080300780c */ /* 0x040fe20001764270 */
[-C--:B-1----:R-:W-:Y:S01]  /*3fd0*/  FMUL R5, R42, R56.reuse ;  /* 0x000000382a057220 */ /* 0x082fe20000400000 */
[C---:B------:R-:W-:Y:S02]  /*3fe0*/  ISETP.GT.AND P2, PT, R3.reuse, RZ, P4 ;  /* 0x000000ff0300720c */ /* 0x040fe40002744270 */
[C---:B------:R-:W-:Y:S02]  /*3ff0*/  ISETP.GT.AND P0, PT, R3.reuse, RZ, P5 ;  /* 0x000000ff0300720c */ /* 0x040fe40002f04270 */
[----:B------:R-:W-:Y:S01]  /*4000*/  ISETP.GT.AND P4, PT, R3, 0x8, P4 ;  /* 0x000000080300780c */ /* 0x000fe20002784270 */
[----:B0-----:R-:W-:Y:S01]  /*4010*/  FMUL R13, R46, R56 ;  /* 0x000000382e0d7220 */ /* 0x001fe20000400000 */
[----:B------:R-:W-:-:S02]  /*4020*/  F2FP.TF32.F32.PACK_B R5, R5 ;  /* 0x00000005ff05723e */ /* 0x000fc400024050ff */
[----:B------:R-:W-:Y:S02]  /*4030*/  F2FP.TF32.F32.PACK_B R45, R45 ;  /* 0x0000002dff2d723e */ /* 0x000fe400024050ff */
[----:B------:R-:W-:Y:S01]  /*4040*/  ISETP.GT.AND P5, PT, R3, 0x8, P5 ;  /* 0x000000080300780c */ /* 0x000fe20002fa4270 */
[----:B------:R0:W-:Y:S01]  /*4050*/  @P1 STG.E desc[UR36][R8.64+0x80], R5 ;  /* 0x0000800508001986 */ /* 0x0001e2000c101924 */
[C---:B------:R-:W-:Y:S02]  /*4060*/  ISETP.GT.AND P1, PT, R4.reuse, 0x38, PT ;  /* 0x000000380400780c */ /* 0x040fe40003f24270 */
[----:B------:R-:W-:Y:S01]  /*4070*/  F2FP.TF32.F32.PACK_B R13, R13 ;  /* 0x0000000dff0d723e */ /* 0x000fe200024050ff */
[----:B------:R-:W-:Y:S01]  /*4080*/  @P3 STG.E desc[UR36][R8.64+0x84], R43 ;  /* 0x0000842b08003986 */ /* 0x000fe2000c101924 */
[C---:B------:R-:W-:Y:S02]  /*4090*/  ISETP.GT.AND P3, PT, R4.reuse, 0x30, PT ;  /* 0x000000300400780c */ /* 0x040fe40003f64270 */
[----:B------:R-:W-:Y:S01]  /*40a0*/  F2FP.TF32.F32.PACK_B R47, R47 ;  /* 0x0000002fff2f723e */ /* 0x000fe200024050ff */
[----:B------:R1:W-:Y:S01]  /*40b0*/  @P2 STG.E desc[UR36][R6.64+0xa0], R11 ;  /* 0x0000a00b06002986 */ /* 0x0003e2000c101924 */
[----:B------:R-:W-:-:S02]  /*40c0*/  ISETP.GT.AND P2, PT, R4, 0x31, PT ;  /* 0x000000310400780c */ /* 0x000fc40003f44270 */
[----:B------:R-:W-:Y:S01]  /*40d0*/  F2FP.TF32.F32.PACK_B R49, R49 ;  /* 0x00000031ff31723e */ /* 0x000fe200024050ff */
[----:B------:R-:W-:Y:S01]  /*40e0*/  @P0 STG.E desc[UR36][R6.64+0xa4], R45 ;  /* 0x0000a42d06000986 */ /* 0x000fe2000c101924 */
[----:B------:R-:W-:Y:S01]  /*40f0*/  ISETP.GT.AND P0, PT, R4, 0x39, PT ;  /* 0x000000390400780c */ /* 0x000fe20003f04270 */
[----:B------:R-:W-:Y:S01]  /*4100*/  @P4 IMAD.MOV.U32 R4, RZ, RZ, R8 ;  /* 0x000000ffff044224 */ /* 0x000fe200078e0008 */
[----:B------:R-:W-:Y:S01]  /*4110*/  F2FP.TF32.F32.PACK_B R15, R15 ;  /* 0x0000000fff0f723e */ /* 0x000fe200024050ff */
[----:B0-----:R-:W-:Y:S01]  /*4120*/  @P4 IMAD.MOV.U32 R5, RZ, RZ, R9 ;  /* 0x000000ffff054224 */ /* 0x001fe200078e0009 */
[----:B------:R-:W-:Y:S02]  /*4130*/  F2FP.TF32.F32.PACK_B R51, R51 ;  /* 0x00000033ff33723e */ /* 0x000fe400024050ff */
[----:B------:R-:W-:Y:S01]  /*4140*/  F2FP.TF32.F32.PACK_B R21, R21 ;  /* 0x00000015ff15723e */ /* 0x000fe200024050ff */
[----:B-1----:R-:W-:Y:S01]  /*4150*/  FMUL R11, R48, R56 ;  /* 0x00000038300b7220 */ /* 0x002fe20000400000 */
[----:B------:R0:W-:Y:S01]  /*4160*/  @P4 STG.E desc[UR36][R4.64+0xa0], R13 ;  /* 0x0000a00d04004986 */ /* 0x0001e2000c101924 */
[----:B------:R-:W-:-:S02]  /*4170*/  ISETP.GT.AND P4, PT, R3, RZ, P3 ;  /* 0x000000ff0300720c */ /* 0x000fc40001f84270 */
[----:B------:R-:W-:Y:S02]  /*4180*/  ISETP.GT.AND P3, PT, R3, 0x8, P3 ;  /* 0x000000080300780c */ /* 0x000fe40001f64270 */
[----:B------:R-:W-:Y:S02]  /*4190*/  F2FP.TF32.F32.PACK_B R11, R11 ;  /* 0x0000000bff0b723e */ /* 0x000fe400024050ff */
[----:B------:R-:W-:Y:S02]  /*41a0*/  F2FP.TF32.F32.PACK_B R53, R53 ;  /* 0x00000035ff35723e */ /* 0x000fe400024050ff */
[----:B------:R-:W-:Y:S01]  /*41b0*/  F2FP.TF32.F32.PACK_B R55, R55 ;  /* 0x00000037ff37723e */ /* 0x000fe200024050ff */
[----:B0-----:R-:W-:Y:S02]  /*41c0*/  @P5 IMAD.MOV.U32 R4, RZ, RZ, R8 ;  /* 0x000000ffff045224 */ /* 0x001fe400078e0008 */
[----:B------:R-:W-:Y:S01]  /*41d0*/  FMUL R13, R54, R56 ;  /* 0x00000038360d7220 */ /* 0x000fe20000400000 */
[----:B------:R-:W-:-:S04]  /*41e0*/  @P5 IMAD.MOV.U32 R5, RZ, RZ, R9 ;  /* 0x000000ffff055224 */ /* 0x000fc800078e0009 */
[----:B------:R-:W-:Y:S01]  /*41f0*/  F2FP.TF32.F32.PACK_B R13, R13 ;  /* 0x0000000dff0d723e */ /* 0x000fe200024050ff */
[----:B------:R0:W-:Y:S01]  /*4200*/  @P5 STG.E desc[UR36][R4.64+0xa4], R47 ;  /* 0x0000a42f04005986 */ /* 0x0001e2000c101924 */
[C---:B------:R-:W-:Y:S02]  /*4210*/  ISETP.GT.AND P5, PT, R3.reuse, RZ, P2 ;  /* 0x000000ff0300720c */ /* 0x040fe400017a4270 */
[----:B------:R-:W-:Y:S01]  /*4220*/  ISETP.GT.AND P2, PT, R3, 0x8, P2 ;  /* 0x000000080300780c */ /* 0x000fe20001744270 */
[----:B0-----:R-:W-:Y:S02]  /*4230*/  @P4 IMAD.MOV.U32 R4, RZ, RZ, R6 ;  /* 0x000000ffff044224 */ /* 0x001fe400078e0006 */
[----:B------:R-:W-:-:S05]  /*4240*/  @P4 IMAD.MOV.U32 R5, RZ, RZ, R7 ;  /* 0x000000ffff054224 */ /* 0x000fca00078e0007 */
        /* <DEDUP_REMOVED lines=10> */
[----:B------:R0:W-:Y:S02]  /*42f0*/  @P3 STG.E desc[UR36][R4.64+0xc0], R15 ;  /* 0x0000c00f04003986 */ /* 0x0001e4000c101924 */
[----:B0-----:R-:W-:Y:S02]  /*4300*/  @P2 IMAD.MOV.U32 R4, RZ, RZ, R8 ;  /* 0x000000ffff042224 */ /* 0x001fe400078e0008 */
[----:B------:R-:W-:-:S05]  /*4310*/  @P2 IMAD.MOV.U32 R5, RZ, RZ, R9 ;  /* 0x000000ffff052224 */ /* 0x000fca00078e0009 */
[----:B------:R0:W-:Y:S02]  /*4320*/  @P2 STG.E desc[UR36][R4.64+0xc4], R51 ;  /* 0x0000c43304002986 */ /* 0x0001e4000c101924 */
[----:B0-----:R-:W-:Y:S02]  /*4330*/  @P4 IMAD.MOV.U32 R4, RZ, RZ, R6 ;  /* 0x000000ffff044224 */ /* 0x001fe400078e0006 */
[----:B------:R-:W-:-:S05]  /*4340*/  @P4 IMAD.MOV.U32 R5, RZ, RZ, R7 ;  /* 0x000000ffff054224 */ /* 0x000fca00078e0007 */
[----:B------:R0:W-:Y:S04]  /*4350*/  @P4 STG.E desc[UR36][R4.64+0xe0], R21 ;  /* 0x0000e01504004986 */ /* 0x0001e8000c101924 */
[----:B------:R1:W-:Y:S01]  /*4360*/  @P5 STG.E desc[UR36][R6.64+0xe4], R53 ;  /* 0x0000e43506005986 */ /* 0x0003e2000c101924 */
[----:B0-----:R-:W-:Y:S02]  /*4370*/  @P1 IMAD.MOV.U32 R4, RZ, RZ, R8 ;  /* 0x000000ffff041224 */ /* 0x001fe400078e0008 */
[----:B------:R-:W-:-:S05]  /*4380*/  @P1 IMAD.MOV.U32 R5, RZ, RZ, R9 ;  /* 0x000000ffff051224 */ /* 0x000fca00078e0009 */
[----:B------:R1:W-:Y:S04]  /*4390*/  @P1 STG.E desc[UR36][R4.64+0xe0], R13 ;  /* 0x0000e00d04001986 */ /* 0x0003e8000c101924 */
[----:B------:R1:W-:Y:S02]  /*43a0*/  @P0 STG.E desc[UR36][R8.64+0xe4], R55 ;  /* 0x0000e43708000986 */ /* 0x0003e4000c101924 */
.L_x_97:
[----:B------:R-:W-:Y:S05]  /*43b0*/  BSYNC B0 ;  /* 0x0000000000007941 */ /* 0x000fea0003800000 */
.L_x_35:
[----:B------:R-:W-:Y:S01]  /*43c0*/  ULDC UR4, c[0x0][0xc] ;  /* 0x0000030000047ab9 */ /* 0x000fe20000000800 */
[----:B------:R-:W-:Y:S01]  /*43d0*/  ULDC UR5, c[0x0][0x10] ;  /* 0x0000040000057ab9 */ /* 0x000fe20000000800 */
[----:B------:R-:W3:Y:S01]  /*43e0*/  LDC R3, c[0x0][0x14] ;  /* 0x00000500ff037b82 */ /* 0x000ee20000000800 */
[----:B------:R-:W-:Y:S01]  /*43f0*/  UIMAD.WIDE.U32 UR4, UR4, UR5, URZ ;  /* 0x00000005040472a5 */ /* 0x000fe2000f8e003f */
[----:B------:R-:W-:Y:S02]  /*4400*/  IMAD.MOV.U32 R61, RZ, RZ, -0x1 ;  /* 0xffffffffff3d7424 */ /* 0x000fe400078e00ff */
[----:B--2---:R-:W-:-:S03]  /*4410*/  IMAD.MOV.U32 R59, RZ, RZ, -0x1 ;  /* 0xffffffffff3b7424 */ /* 0x004fc600078e00ff */
[----:B---3--:R-:W-:-:S04]  /*4420*/  IMAD.WIDE.U32 R16, R3, UR4, R16 ;  /* 0x0000000403107c25 */ /* 0x008fc8000f8e0010 */
[----:B------:R-:W-:Y:S01]  /*4430*/  IMAD R3, R3, UR5, RZ ;  /* 0x0000000503037c24 */ /* 0x000fe2000f8e02ff */
[----:B------:R-:W-:Y:S02]  /*4440*/  ULDC.64 UR4, c[0x0][0x650] ;  /* 0x0001940000047ab9 */ /* 0x000fe40000000a00 */
[----:B------:R-:W-:Y:S01]  /*4450*/  ISETP.GE.U32.AND P0, PT, R16, UR4, PT ;  /* 0x0000000410007c0c */ /* 0x000fe2000bf06070 */
[--C-:B------:R-:W-:Y:S01]  /*4460*/  IMAD.IADD R17, R17, 0x1, R3.reuse ;  /* 0x0000000111117824 */ /* 0x100fe200078e0203 */
[----:B------:R-:W-:-:S04]  /*4470*/  PRMT R3, RZ, 0x7610, R3 ;  /* 0x00007610ff037816 */ /* 0x000fc80000000003 */
[----:B------:R-:W-:-:S13]  /*4480*/  ISETP.GE.U32.AND.EX P0, PT, R17, UR5, PT, P0 ;  /* 0x0000000511007c0c */ /* 0x000fda000bf06100 */
[----:B------:R-:W-:Y:S05]  /*4490*/  @P0 BRA `(.L_x_98) ;  /* 0x0000000400640947 */ /* 0x000fea0003800000 */
[----:B0---4-:R-:W0:Y:S01]  /*44a0*/  S2R R12, SR_CTAID.X ;  /* 0x00000000000c7919 */ /* 0x011e220000002500 */
[----:B------:R-:W2:Y:S01]  /*44b0*/  LDC.64 R10, c[0x0][0x628] ;  /* 0x00018a00ff0a7b82 */ /* 0x000ea20000000a00 */
[----:B------:R-:W-:Y:S01]  /*44c0*/  ULDC UR4, c[0x0][0x150] ;  /* 0x0000540000047ab9 */ /* 0x000fe20000000800 */
[----:B-1----:R-:W-:Y:S01]  /*44d0*/  IMAD.MOV.U32 R8, RZ, RZ, R16 ;  /* 0x000000ffff087224 */ /* 0x002fe200078e0010 */
[----:B-----5:R-:W1:Y:S01]  /*44e0*/  S2R R24, SR_CTAID.Y ;  /* 0x0000000000187919 */ /* 0x020e620000002600 */
[----:B------:R-:W-:-:S04]  /*44f0*/  IMAD.MOV.U32 R9, RZ, RZ, R17 ;  /* 0x000000ffff097224 */ /* 0x000fc800078e0011 */
[----:B------:R-:W3:Y:S08]  /*4500*/  LDC R21, c[0x0][0x144] ;  /* 0x00005100ff157b82 */ /* 0x000ef00000000800 */
[----:B------:R-:W4:Y:S08]  /*4510*/  LDC R0, c[0x0][0x630] ;  /* 0x00018c00ff007b82 */ /* 0x000f300000000800 */
[----:B------:R-:W1:Y:S01]  /*4520*/  LDC.64 R14, c[0x0][0x620] ;  /* 0x00018800ff0e7b82 */ /* 0x000e620000000a00 */
[----:B--2---:R-:W-:-:S04]  /*4530*/  ISETP.NE.U32.AND P0, PT, R10, RZ, PT ;  /* 0x000000ff0a00720c */ /* 0x004fc80003f05070 */
[----:B------:R-:W-:Y:S02]  /*4540*/  ISETP.NE.AND.EX P0, PT, R11, RZ, PT, P0 ;  /* 0x000000ff0b00720c */ /* 0x000fe40003f05300 */
[----:B0-----:R-:W-:-:S05]  /*4550*/  I2FP.F32.U32 R3, R12 ;  /* 0x0000000c00037245 */ /* 0x001fca0000201000 */
[----:B------:R-:W-:-:S04]  /*4560*/  FMUL R3, R3, UR4 ;  /* 0x0000000403037c20 */ /* 0x000fc80008400000 */
[----:B------:R0:W2:Y:S02]  /*4570*/  F2I.U32.TRUNC.NTZ R20, R3 ;  /* 0x0000000300147305 */ /* 0x0000a4000020f000 */
[----:B---34-:R-:W-:Y:S05]  /*4580*/  @!P0 BRA `(.L_x_99) ;  /* 0x0000000000288947 */ /* 0x018fea0003800000 */
[----:B0-----:R-:W0:Y:S02]  /*4590*/  LDC R3, c[0x0][0x634] ;  /* 0x00018d00ff037b82 */ /* 0x001e240000000800 */
        /* <DEDUP_REMOVED lines=9> */
.L_x_99:
[----:B------:R-:W3:Y:S01]  /*4630*/  LDC.64 R28, c[0x0][0x640] ;  /* 0x00019000ff1c7b82 */ /* 0x000ee20000000a00 */
[-CC-:B------:R-:W-:Y:S01]  /*4640*/  SHF.R.U64 R59, R8, R0.reuse, R9.reuse ;  /* 0x00000000083b7219 */ /* 0x180fe20000001209 */
[----:B--2---:R-:W-:Y:S01]  /*4650*/  IMAD.MOV R20, RZ, RZ, -R20 ;  /* 0x000000ffff147224 */ /* 0x004fe200078e0a14 */
[----:B------:R-:W-:Y:S01]  /*4660*/  SHF.R.U32.HI R0, RZ, R0, R9 ;  /* 0x00000000ff007219 */ /* 0x000fe20000011609 */
[----:B------:R-:W-:Y:S01]  /*4670*/  ULDC UR4, c[0x0][0x154] ;  /* 0x0000550000047ab9 */ /* 0x000fe20000000800 */
[----:B0-----:R-:W-:Y:S01]  /*4680*/  IADD3 R3, P0, RZ, -R59, RZ ;  /* 0x8000003bff037210 */ /* 0x001fe20007f1e0ff */
[----:B------:R-:W-:Y:S02]  /*4690*/  IMAD R21, R21, R20, R12 ;  /* 0x0000001415157224 */ /* 0x000fe400078e020c */
[----:B------:R-:W0:Y:S01]  /*46a0*/  LDC R6, c[0x0][0x618] ;  /* 0x00018600ff067b82 */ /* 0x000e220000000800 */
[----:B------:R-:W-:Y:S02]  /*46b0*/  IMAD.MOV.U32 R7, RZ, RZ, 0x1 ;  /* 0x00000001ff077424 */ /* 0x000fe400078e00ff */
[----:B------:R-:W-:-:S04]  /*46c0*/  IMAD.X R5, RZ, RZ, ~R0, P0 ;  /* 0x000000ffff057224 */ /* 0x000fc800000e0e00 */
[-C--:B-1----:R-:W-:Y:S01]  /*46d0*/  IMAD R0, R5, R14.reuse, RZ ;  /* 0x0000000e05007224 */ /* 0x082fe200078e02ff */
[----:B------:R-:W1:Y:S01]  /*46e0*/  LDC R8, c[0x0][0x608] ;  /* 0x00018200ff087b82 */ /* 0x000e620000000800 */
[----:B------:R-:W-:-:S04]  /*46f0*/  IMAD.WIDE.U32 R4, R3, R14, R16 ;  /* 0x0000000e03047225 */ /* 0x000fc800078e0010 */
[----:B------:R-:W-:Y:S01]  /*4700*/  IMAD R3, R3, R15, R0 ;  /* 0x0000000f03037224 */ /* 0x000fe200078e0200 */
[----:B------:R-:W-:Y:S02]  /*4710*/  I2FP.F32.U32 R0, R24 ;  /* 0x0000001800007245 */ /* 0x000fe40000201000 */
[----:B------:R-:W2:Y:S01]  /*4720*/  LDC R26, c[0x0][0x658] ;  /* 0x00019600ff1a7b82 */ /* 0x000ea20000000800 */
[----:B------:R-:W-:Y:S01]  /*4730*/  IMAD.IADD R3, R5, 0x1, R3 ;  /* 0x0000000105037824 */ /* 0x000fe200078e0203 */
[----:B---3--:R-:W-:Y:S01]  /*4740*/  ISETP.NE.U32.AND P0, PT, R28, RZ, PT ;  /* 0x000000ff1c00720c */ /* 0x008fe20003f05070 */
[----:B------:R-:W-:Y:S01]  /*4750*/  FMUL R0, R0, UR4 ;  /* 0x0000000400007c20 */ /* 0x000fe20008400000 */
[----:B------:R-:W-:Y:S02]  /*4760*/  IMAD.MOV.U32 R5, RZ, RZ, -0x1 ;  /* 0xffffffffff057424 */ /* 0x000fe400078e00ff */
[----:B------:R-:W-:Y:S01]  /*4770*/  ISETP.NE.AND.EX P0, PT, R29, RZ, PT, P0 ;  /* 0x000000ff1d00720c */ /* 0x000fe20003f05300 */
[----:B------:R3:W4:Y:S01]  /*4780*/  F2I.U32.TRUNC.NTZ R13, R0 ;  /* 0x00000000000d7305 */ /* 0x000722000020f000 */
[----:B------:R-:W3:Y:S01]  /*4790*/  LDC R15, c[0x0][0x148] ;  /* 0x00005200ff0f7b82 */ /* 0x000ee20000000800 */
[----:B0-----:R-:W-:-:S02]  /*47a0*/  SHF.R.U64 R12, R4, R6, R3 ;  /* 0x00000006040c7219 */ /* 0x001fc40000001203 */
[----:B------:R-:W-:-:S05]  /*47b0*/  SHF.R.U32.HI R3, RZ, R6, R3 ;  /* 0x00000006ff037219 */ /* 0x000fca0000011603 */
[----:B------:R-:W0:Y:S01]  /*47c0*/  LDC R20, c[0x0][0x600] ;  /* 0x00018000ff147b82 */ /* 0x000e220000000800 */
[-CC-:B-1----:R-:W-:Y:S02]  /*47d0*/  SHF.R.U64 R10, R12, R8.reuse, R3.reuse ;  /* 0x000000080c0a7219 */ /* 0x182fe40000001203 */
[----:B------:R-:W-:-:S05]  /*47e0*/  SHF.R.U32.HI R3, RZ, R8, R3 ;  /* 0x00000008ff037219 */ /* 0x000fca0000011603 */
[----:B------:R-:W1:Y:S01]  /*47f0*/  LDC R27, c[0x0][0x648] ;  /* 0x00019200ff1b7b82 */ /* 0x000e620000000800 */
[-C--:B--2---:R-:W-:Y:S02]  /*4800*/  SHF.L.U32 R4, R5, R26.reuse, RZ ;  /* 0x0000001a05047219 */ /* 0x084fe400000006ff */
[-CC-:B------:R-:W-:Y:S02]  /*4810*/  SHF.R.U64 R14, R10, R26.reuse, R3.reuse ;  /* 0x0000001a0a0e7219 */ /* 0x180fe40000001203 */
[----:B------:R-:W-:Y:S02]  /*4820*/  SHF.R.U32.HI R5, RZ, R26, R3 ;  /* 0x0000001aff057219 */ /* 0x000fe40000011603 */
[----:B------:R-:W-:Y:S01]  /*4830*/  LOP3.LUT R25, RZ, R4, RZ, 0x33, !PT ;  /* 0x00000004ff197212 */ /* 0x000fe200078e33ff */
[----:B------:R-:W2:Y:S01]  /*4840*/  LDC R30, c[0x0][0x638] ;  /* 0x00018e00ff1e7b82 */ /* 0x000ea20000000800 */
[----:B------:R-:W-:Y:S01]  /*4850*/  SHF.L.U32 R26, R7, R26, RZ ;  /* 0x0000001a071a7219 */ /* 0x000fe200000006ff */
[----:B------:R-:W-:-:S06]  /*4860*/  IMAD.MOV.U32 R4, RZ, RZ, R14 ;  /* 0x000000ffff047224 */ /* 0x000fcc00078e000e */
[----:B------:R-:W0:Y:S01]  /*4870*/  LDC R31, c[0x0][0x610] ;  /* 0x00018400ff1f7b82 */ /* 0x000e220000000800 */
[----:B----4-:R-:W-:Y:S05]  /*4880*/  @!P0 BRA `(.L_x_100) ;  /* 0x0000000000288947 */ /* 0x010fea0003800000 */
        /* <DEDUP_REMOVED lines=10> */
.L_x_100:
[----:B------:R-:W-:Y:S01]  /*4930*/  ISETP.NE.AND P0, PT, R2, 0x1, PT ;  /* 0x000000010200780c */ /* 0x000fe20003f05270 */
[----:B0-----:R-:W-:Y:S01]  /*4940*/  VIADD R7, R20, 0xffffffff ;  /* 0xffffffff14077836 */ /* 0x001fe20000000000 */
[----:B-1-3--:R-:W-:Y:S01]  /*4950*/  SHF.R.U64 R0, R4, R27, R5 ;  /* 0x0000001b04007219 */ /* 0x00afe20000001205 */
[----:B------:R-:W-:Y:S01]  /*4960*/  IMAD.MOV R13, RZ, RZ, -R13 ;  /* 0x000000ffff0d7224 */ /* 0x000fe200078e0a0d */
[----:B------:R-:W-:Y:S01]  /*4970*/  LOP3.LUT R5, R10, R25, RZ, 0xc0, !PT ;  /* 0x000000190a057212 */ /* 0x000fe200078ec0ff */
[----:B------:R-:W-:Y:S01]  /*4980*/  IMAD.MOV.U32 R4, RZ, RZ, 0x1 ;  /* 0x00000001ff047424 */ /* 0x000fe200078e00ff */
[----:B------:R-:W-:Y:S01]  /*4990*/  LOP3.LUT R12, R12, R7, RZ, 0xc0, !PT ;  /* 0x000000070c0c7212 */ /* 0x000fe200078ec0ff */
[----:B------:R-:W-:Y:S02]  /*49a0*/  IMAD.MOV R3, RZ, RZ, -R0 ;  /* 0x000000ffff037224 */ /* 0x000fe400078e0a00 */
[----:B------:R-:W-:Y:S02]  /*49b0*/  IMAD R0, R26, R0, R5 ;  /* 0x000000001a007224 */ /* 0x000fe400078e0205 */
[----:B--2---:R-:W-:-:S02]  /*49c0*/  IMAD R3, R3, R30, R14 ;  /* 0x0000001e03037224 */ /* 0x004fc400078e020e */
[----:B------:R-:W-:Y:S02]  /*49d0*/  @P0 IMAD R21, R15, R13, R24 ;  /* 0x0000000d0f150224 */ /* 0x000fe400078e0218 */
[----:B------:R-:W-:Y:S01]  /*49e0*/  IMAD R5, R3, R20, R12 ;  /* 0x0000001403057224 */ /* 0x000fe200078e020c */
[----:B------:R-:W-:Y:S01]  /*49f0*/  PRMT R3, R4, 0x7610, R3 ;  /* 0x0000761004037816 */ /* 0x000fe20000000003 */
[----:B------:R-:W-:-:S05]  /*4a00*/  IMAD R0, R0, R31, R21 ;  /* 0x0000001f00007224 */ /* 0x000fca00078e0215 */
[----:B------:R-:W-:Y:S02]  /*4a10*/  SEL R61, R5, R0, !P0 ;  /* 0x00000000053d7207 */ /* 0x000fe40004000000 */
[----:B------:R-:W-:-:S07]  /*4a20*/  SEL R0, R0, R5, !P0 ;  /* 0x0000000500007207 */ /* 0x000fce0004000000 */
.L_x_98:
[----:B------:R-:W-:Y:S01]  /*4a30*/  LOP3.LUT P0, RZ, R3, 0xff, RZ, 0xc0, !PT ;  /* 0x000000ff03ff7812 */ /* 0x000fe2000780c0ff */
[----:B------:R-:W-:-:S12]  /*4a40*/  IMAD.MOV.U32 R60, RZ, RZ, R0 ;  /* 0x000000ffff3c7224 */ /* 0x000fd800078e0000 */
[----:B------:R-:W-:Y:S05]  /*4a50*/  @P0 BRA `(.L_x_101) ;  /* 0xffffffc800200947 */ /* 0x000fea000383ffff */
[----:B------:R-:W-:Y:S05]  /*4a60*/  EXIT ;  /* 0x000000000000794d */ /* 0x000fea0003800000 */
.L_x_8:
        /* <DEDUP_REMOVED lines=26> */
.L_x_103:
[----:B------:R-:W0:Y:S01]  /*4c10*/  LDC.64 R28, c[0x0][0x640] ;  /* 0x00019000ff1c7b82 */ /* 0x000e220000000a00 */
[-CC-:B------:R-:W-:Y:S01]  /*4c20*/  SHF.R.U64 R22, R12, R6.reuse, R13.reuse ;  /* 0x000000060c167219 */ /* 0x180fe2000000120d */
[----:B------:R-:W-:Y:S01]  /*4c30*/  IMAD.MOV.U32 R30, RZ, RZ, 0x1 ;  /* 0x00000001ff1e7424 */ /* 0x000fe200078e00ff */
[----:B------:R-:W-:Y:S02]  /*4c40*/  SHF.R.U32.HI R6, RZ, R6, R13 ;  /* 0x00000006ff067219 */ /* 0x000fe4000001160d */
        /* <DEDUP_REMOVED lines=8> */
[----:B------:R-:W-:Y:S01]  /*4cd0*/  IMAD.IADD R9, R9, 0x1, R11 ;  /* 0x0000000109097824 */ /* 0x000fe200078e020b */
[----:B0-----:R-:W-:-:S04]  /*4ce0*/  ISETP.NE.U32.AND P0, PT, R28, RZ, PT ;  /* 0x000000ff1c00720c */ /* 0x001fc80003f05070 */
[----:B------:R-:W-:Y:S02]  /*4cf0*/  ISETP.NE.AND.EX P0, PT, R29, RZ, PT, P0 ;  /* 0x000000ff1d00720c */ /* 0x000fe40003f05300 */
[----:B------:R-:W0:Y:S01]  /*4d00*/  LDC R20, c[0x0][0x600] ;  /* 0x00018000ff147b82 */ /* 0x000e220000000800 */
[-CC-:B-1----:R-:W-:Y:S01]  /*4d10*/  SHF.R.U64 R14, R8, R10.reuse, R9.reuse ;  /* 0x0000000a080e7219 */ /* 0x182fe20000001209 */
[----:B------:R-:W-:Y:S01]  /*4d20*/  IMAD.MOV.U32 R8, RZ, RZ, -0x1 ;  /* 0xffffffffff087424 */ /* 0x000fe200078e00ff */
[----:B------:R-:W-:-:S05]  /*4d30*/  SHF.R.U32.HI R9, RZ, R10, R9 ;  /* 0x0000000aff097219 */ /* 0x000fca0000011609 */
[----:B------:R-:W1:Y:S01]  /*4d40*/  LDC R24, c[0x0][0x648] ;  /* 0x00019200ff187b82 */ /* 0x000e620000000800 */
[-CC-:B--2---:R-:W-:Y:S02]  /*4d50*/  SHF.R.U64 R23, R14, R12.reuse, R9.reuse ;  /* 0x0000000c0e177219 */ /* 0x184fe40000001209 */
[----:B------:R-:W-:-:S05]  /*4d60*/  SHF.R.U32.HI R6, RZ, R12, R9 ;  /* 0x0000000cff067219 */ /* 0x000fca0000011609 */
[----:B------:R-:W2:Y:S01]  /*4d70*/  LDC R26, c[0x0][0x638] ;  /* 0x00018e00ff1a7b82 */ /* 0x000ea20000000800 */
[-C--:B---3--:R-:W-:Y:S02]  /*4d80*/  SHF.L.U32 R8, R8, R27.reuse, RZ ;  /* 0x0000001b08087219 */ /* 0x088fe400000006ff */
[-CC-:B------:R-:W-:Y:S02]  /*4d90*/  SHF.R.U64 R25, R23, R27.reuse, R6.reuse ;  /* 0x0000001b17197219 */ /* 0x180fe40000001206 */
[----:B------:R-:W-:Y:S02]  /*4da0*/  LOP3.LUT R32, RZ, R8, RZ, 0x33, !PT ;  /* 0x00000008ff207212 */ /* 0x000fe400078e33ff */
[----:B------:R-:W-:Y:S01]  /*4db0*/  SHF.R.U32.HI R9, RZ, R27, R6 ;  /* 0x0000001bff097219 */ /* 0x000fe20000011606 */
[----:B------:R-:W3:Y:S01]  /*4dc0*/  LDC R31, c[0x0][0x610] ;  /* 0x00018400ff1f7b82 */ /* 0x000ee20000000800 */
[----:B------:R-:W-:Y:S01]  /*4dd0*/  IMAD.MOV.U32 R8, RZ, RZ, R25 ;  /* 0x000000ffff087224 */ /* 0x000fe200078e0019 */
[----:B------:R-:W-:Y:S06]  /*4de0*/  @!P0 BRA `(.L_x_104) ;  /* 0x0000000000288947 */ /* 0x000fec0003800000 */
        /* <DEDUP_REMOVED lines=10> */
.L_x_104:
[----:B------:R-:W-:Y:S01]  /*4e90*/  ISETP.NE.AND P0, PT, R2, 0x1, PT ;  /* 0x000000010200780c */ /* 0x000fe20003f05270 */
[----:B------:R-:W-:Y:S01]  /*4ea0*/  IMAD.MOV.U32 R13, RZ, RZ, R22 ;  /* 0x000000ffff0d7224 */ /* 0x000fe200078e0016 */
[----:B-1----:R-:W-:Y:S01]  /*4eb0*/  SHF.R.U64 R6, R8, R24, R9 ;  /* 0x0000001808067219 */ /* 0x002fe20000001209 */
[----:B0-----:R-:W-:Y:S01]  /*4ec0*/  VIADD R9, R20, 0xffffffff ;  /* 0xffffffff14097836 */ /* 0x001fe20000000000 */
[----:B------:R-:W-:Y:S02]  /*4ed0*/  SHF.L.U32 R30, R30, R27, RZ ;  /* 0x0000001b1e1e7219 */ /* 0x000fe400000006ff */
[----:B------:R-:W-:Y:S01]  /*4ee0*/  LOP3.LUT R5, R23, R32, RZ, 0xc0, !PT ;  /* 0x0000002017057212 */ /* 0x000fe200078ec0ff */
[----:B------:R-:W-:-:S04]  /*4ef0*/  IMAD.MOV R8, RZ, RZ, -R6 ;  /* 0x000000ffff087224 */ /* 0x000fc800078e0a06 */
[----:B------:R-:W-:Y:S01]  /*4f00*/  IMAD R6, R30, R6, R5 ;  /* 0x000000061e067224 */ /* 0x000fe200078e0205 */
[----:B------:R-:W-:Y:S01]  /*4f10*/  LOP3.LUT R5, R14, R9, RZ, 0xc0, !PT ;  /* 0x000000090e057212 */ /* 0x000fe200078ec0ff */
[----:B------:R-:W-:Y:S02]  /*4f20*/  @P0 IMAD R3, R7, R21, R4 ;  /* 0x0000001507030224 */ /* 0x000fe400078e0204 */
[----:B--2---:R-:W-:Y:S02]  /*4f30*/  IMAD R4, R8, R26, R25 ;  /* 0x0000001a08047224 */ /* 0x004fe400078e0219 */
[----:B---3--:R-:W-:Y:S02]  /*4f40*/  IMAD R3, R6, R31, R3 ;  /* 0x0000001f06037224 */ /* 0x008fe400078e0203 */
[----:B------:R-:W-:Y:S02]  /*4f50*/  IMAD R4, R4, R20, R5 ;  /* 0x0000001404047224 */ /* 0x000fe400078e0205 */
[----:B------:R-:W-:-:S03]  /*4f60*/  IMAD.MOV.U32 R6, RZ, RZ, 0x1 ;  /* 0x00000001ff067424 */ /* 0x000fc600078e00ff */
[----:B------:R-:W-:Y:S02]  /*4f70*/  SEL R20, R4, R3, !P0 ;  /* 0x0000000304147207 */ /* 0x000fe40004000000 */
[----:B------:R-:W-:-:S07]  /*4f80*/  SEL R11, R3, R4, !P0 ;  /* 0x00000004030b7207 */ /* 0x000fce0004000000 */
.L_x_102:
[----:B------:R-:W-:-:S08]  /*4f90*/  NOP ;  /* 0x0000000000007918 */ /* 0x000fd00000000000 */
[----:B------:R-:W0:-:S00]  /*4fa0*/  USETMAXREG.DEALLOC.CTAPOOL 0x28 ;  /* 0x00000028000079c8 */ /* 0x000e0000080e0500 */
[----:B0-----:R-:W-:-:S13]  /*4fb0*/  ISETP.NE.AND P0, PT, R0, RZ, PT ;  /* 0x000000ff0000720c */ /* 0x001fda0003f05270 */
[----:B------:R-:W-:Y:S05]  /*4fc0*/  @P0 EXIT ;  /* 0x000000000000094d */ /* 0x000fea0003800000 */
[----:B------:R-:W-:Y:S01]  /*4fd0*/  LOP3.LUT P0, RZ, R6, 0xff, RZ, 0xc0, !PT ;  /* 0x000000ff06ff7812 */ /* 0x000fe2000780c0ff */
[----:B------:R-:W-:Y:S02]  /*4fe0*/  IMAD.MOV.U32 R0, RZ, RZ, 0x1 ;  /* 0x00000001ff007424 */ /* 0x000fe400078e00ff */
[----:B------:R-:W-:-:S10]  /*4ff0*/  IMAD.MOV.U32 R12, RZ, RZ, RZ ;  /* 0x000000ffff0c7224 */ /* 0x000fd400078e00ff */
[----:B------:R-:W-:Y:S05]  /*5000*/  @!P0 BRA `(.L_x_105) ;  /* 0x0000000c00908947 */ /* 0x000fea0003800000 */
[----:B------:R-:W0:Y:S01]  /*5010*/  LDC R0, c[0x0][0x28c] ;  /* 0x0000a300ff007b82 */ /* 0x000e220000000800 */
[----:B------:R-:W-:Y:S01]  /*5020*/  ULDC UR5, c[0x0][0x658] ;  /* 0x0001960000057ab9 */ /* 0x000fe20000000800 */
[----:B------:R-:W-:Y:S01]  /*5030*/  UMOV UR11, 0xffffffff ;  /* 0xffffffff000b7882 */ /* 0x000fe20000000000 */
[----:B------:R-:W-:Y:S01]  /*5040*/  UMOV UR17, 0x1 ;  /* 0x0000000100117882 */ /* 0x000fe20000000000 */
[----:B------:R-:W-:Y:S01]  /*5050*/  USHF.L.U32 UR11, UR11, UR5, URZ ;  /* 0x000000050b0b7299 */ /* 0x000fe2000800063f */
[----:B------:R-:W-:Y:S01]  /*5060*/  BSSY B0, `(.L_x_105) ;  /* 0x00000de000007945 */ /* 0x000fe20003800000 */
[----:B------:R-:W-:Y:S01]  /*5070*/  ULDC UR9, c[0x0][0xc] ;  /* 0x0000030000097ab9 */ /* 0x000fe20000000800 */
[----:B------:R-:W-:Y:S01]  /*5080*/  ULDC UR16, c[0x0][0x10] ;  /* 0x0000040000107ab9 */ /* 0x000fe20000000800 */
[----:B------:R-:W1:Y:S01]  /*5090*/  S2UR UR8, SR_CgaCtaId ;  /* 0x00000000000879c3 */ /* 0x000e620000008800 */
[----:B------:R-:W-:Y:S01]  /*50a0*/  ULOP3.LUT UR13, URZ, UR11, URZ, 0x33, !UPT ;  /* 0x0000000b3f0d7292 */ /* 0x000fe2000f8e333f */
[----:B------:R-:W-:Y:S01]  /*50b0*/  IMAD.MOV.U32 R10, RZ, RZ, 0x1 ;  /* 0x00000001ff0a7424 */ /* 0x000fe200078e00ff */
[----:B------:R-:W-:Y:S01]  /*50c0*/  LOP3.LUT R9, R19, 0x2, RZ, 0xfc, !PT ;  /* 0x0000000213097812 */ /* 0x000fe200078efcff */
[----:B------:R-:W-:Y:S01]  /*50d0*/  IMAD.MOV.U32 R12, RZ, RZ, RZ ;  /* 0x000000ffff0c7224 */ /* 0x000fe200078e00ff */
[----:B------:R-:W-:Y:S01]  /*50e0*/  ULDC UR4, c[0x0][0x600] ;  /* 0x0001800000047ab9 */ /* 0x000fe20000000800 */
[----:B------:R-:W-:Y:S01]  /*50f0*/  UMOV UR19, 0x1111 ;  /* 0x0000111100137882 */ /* 0x000fe20000000000 */
[----:B------:R-:W-:-:S02]  /*5100*/  UIADD3 UR4, UR4, -0x1, URZ ;  /* 0xffffffff04047890 */ /* 0x000fc4000fffe03f */
[----:B------:R-:W-:Y:S01]  /*5110*/  USHF.L.U32 UR5, UR17, UR5, URZ ;  /* 0x0000000511057299 */ /* 0x000fe2000800063f */
[----:B------:R-:W-:Y:S01]  /*5120*/  ULDC.64 UR28, c[0x0][0x198] ;  /* 0x00006600001c7ab9 */ /* 0x000fe20000000a00 */
[----:B0-----:R-:W-:-:S05]  /*5130*/  VIADD R0, R0, 0x1f ;  /* 0x0000001f00007836 */ /* 0x001fca0000000000 */
[----:B------:R-:W-:Y:S01]  /*5140*/  SHF.R.S32.HI R3, RZ, 0x1f, R0 ;  /* 0x0000001fff037819 */ /* 0x000fe20000011400 */
[----:B-1----:R-:W-:-:S03]  /*5150*/  USHF.R.U32.HI UR27, URZ, 0x2, UR8 ;  /* 0x000000023f1b7899 */ /* 0x002fc60008011608 */
[----:B------:R-:W-:Y:S01]  /*5160*/  LEA.HI R3, R3, R0, RZ, 0x5 ;  /* 0x0000000003037211 */ /* 0x000fe200078f28ff */
[----:B------:R-:W-:Y:S01]  /*5170*/  ULOP3.LUT UR10, UR8, 0x3, URZ, 0xc0, !UPT ;  /* 0x00000003080a7892 */ /* 0x000fe2000f8ec03f */
[----:B------:R-:W-:Y:S01]  /*5180*/  IMAD.MOV.U32 R0, RZ, RZ, 0x1 ;  /* 0x00000001ff007424 */ /* 0x000fe200078e00ff */
[----:B------:R-:W-:Y:S01]  /*5190*/  USHF.L.U32 UR6, UR8, 0x4, URZ ;  /* 0x0000000408067899 */ /* 0x000fe2000800063f */
[----:B------:R-:W-:Y:S01]  /*51a0*/  SHF.R.S32.HI R3, RZ, 0x5, R3 ;  /* 0x00000005ff037819 */ /* 0x000fe20000011403 */
[----:B------:R-:W-:Y:S02]  /*51b0*/  USHF.L.U32 UR7, UR8, 0x9, URZ ;  /* 0x0000000908077899 */ /* 0x000fe4000800063f */
[----:B------:R-:W-:Y:S02]  /*51c0*/  ULOP3.LUT UR8, UR8, 0xfffffffc, URZ, 0xc0, !UPT ;  /* 0xfffffffc08087892 */ /* 0x000fe4000f8ec03f */
[----:B------:R-:W-:Y:S01]  /*51d0*/  UISETP.GT.U32.AND UP0, UPT, UR10, 0xffff, UPT ;  /* 0x0000ffff0a00788c */ /* 0x000fe2000bf04070 */
[----:B------:R-:W-:Y:S01]  /*51e0*/  VIADD R8, R3, 0x1 ;  /* 0x0000000103087836 */ /* 0x000fe20000000000 */
[----:B------:R-:W-:-:S02]  /*51f0*/  ULOP3.LUT UR12, UR8, 0x1, URZ, 0xfc, !UPT ;  /* 0x00000001080c7892 */ /* 0x000fc4000f8efc3f */
[----:B------:R-:W-:Y:S02]  /*5200*/  ULOP3.LUT UR14, UR8, 0x2, URZ, 0xfc, !UPT ;  /* 0x00000002080e7892 */ /* 0x000fe4000f8efc3f */
[----:B------:R-:W-:Y:S02]  /*5210*/  USHF.L.U32 UR11, UR17, UR8, URZ ;  /* 0x00000008110b7299 */ /* 0x000fe4000800063f */
[----:B------:R-:W-:Y:S02]  /*5220*/  ULOP3.LUT UR15, UR8, 0x3, URZ, 0xfc, !UPT ;  /* 0x00000003080f7892 */ /* 0x000fe4000f8efc3f */
[----:B------:R-:W-:Y:S02]  /*5230*/  UIMAD.WIDE.U32 UR8, UR9, UR16, URZ ;  /* 0x00000010090872a5 */ /* 0x000fe4000f8e003f */
[----:B------:R-:W-:Y:S02]  /*5240*/  USHF.L.U32 UR12, UR17, UR12, URZ ;  /* 0x0000000c110c7299 */ /* 0x000fe4000800063f */
[----:B------:R-:W-:-:S02]  /*5250*/  USHF.L.U32 UR14, UR17, UR14, URZ ;  /* 0x0000000e110e7299 */ /* 0x000fc4000800063f */
[----:B------:R-:W-:Y:S01]  /*5260*/  USEL UR10, UR10, 0xffff, !UP0 ;  /* 0x0000ffff0a0a7887 */ /* 0x000fe2000c000000 */
[----:B------:R-:W-:Y:S01]  /*5270*/  ULDC UR16, c[0x0][0x14] ;  /* 0x0000050000107ab9 */ /* 0x000fe20000000800 */
[----:B------:R-:W-:Y:S02]  /*5280*/  USHF.L.U32 UR15, UR17, UR15, URZ ;  /* 0x0000000f110f7299 */ /* 0x000fe4000800063f */
[----:B------:R-:W-:Y:S02]  /*5290*/  UIMAD.WIDE.U32 UR22, UR8, UR16, URZ ;  /* 0x00000010081672a5 */ /* 0x000fe4000f8e003f */
[----:B------:R-:W-:Y:S02]  /*52a0*/  UIMAD UR21, UR9, UR16, URZ ;  /* 0x00000010091572a4 */ /* 0x000fe4000f8e023f */
[----:B------:R-:W-:Y:S02]  /*52b0*/  ULOP3.LUT UR11, UR14, UR11, UR12, 0xfe, !UPT ;  /* 0x0000000b0e0b7292 */ /* 0x000fe4000f8efe0c */
[----:B------:R-:W-:-:S02]  /*52c0*/  ULOP3.LUT UR10, UR10, 0xffff, URZ, 0xc0, !UPT ;  /* 0x0000ffff0a0a7892 */ /* 0x000fc4000f8ec03f */
[----:B------:R-:W-:Y:S02]  /*52d0*/  ULOP3.LUT UR6, UR6, 0x30, URZ, 0xc0, !UPT ;  /* 0x0000003006067892 */ /* 0x000fe4000f8ec03f */
[----:B------:R-:W-:Y:S02]  /*52e0*/  ULOP3.LUT UR7, UR7, 0x600, URZ, 0xc0, !UPT ;  /* 0x0000060007077892 */ /* 0x000fe4000f8ec03f */
[----:B------:R-:W-:Y:S02]  /*52f0*/  UIADD3 UR21, UR23, UR21, URZ ;  /* 0x0000001517157290 */ /* 0x000fe4000fffe03f */
[----:B------:R-:W-:Y:S02]  /*5300*/  ULOP3.LUT UR18, UR11, UR15, URZ, 0xfc, !UPT ;  /* 0x0000000f0b127292 */ /* 0x000fe4000f8efc3f */
[----:B------:R-:W-:-:S12]  /*5310*/  USHF.L.U32 UR19, UR19, UR10, URZ ;  /* 0x0000000a13137299 */ /* 0x000fd8000800063f */
.L_x_116:
[----:B------:R-:W-:-:S03]  /*5320*/  UMOV UR8, 0xffffffff ;  /* 0xffffffff00087882 */ /* 0x000fc60000000000 */
[----:B------:R-:W-:Y:S05]  /*5330*/  BRA.DIV UR8, `(.L_x_106) ;  /* 0x0000001208607947 */ /* 0x000fea000b800000 */
[----:B------:R-:W-:-:S13]  /*5340*/  ELECT P6, URZ, PT ;  /* 0x00000000003f782f */ /* 0x000fda00038c0000 */
.L_x_132:
[----:B------:R-:W0:Y:S01]  /*5350*/  LDC R4, c[0x0][0x28c] ;  /* 0x0000a300ff047b82 */ /* 0x000e220000000800 */
[----:B------:R-:W-:Y:S01]  /*5360*/  BSSY B1, `(.L_x_107) ;  /* 0x000003c000017945 */ /* 0x000fe20003800000 */
[----:B0-----:R-:W-:-:S13]  /*5370*/  ISETP.LT.OR P6, PT, R4, 0x1, !P6 ;  /* 0x000000010400780c */ /* 0x001fda00077c1670 */
[----:B------:R-:W-:Y:S05]  /*5380*/  @P6 BRA `(.L_x_108) ;  /* 0x0000000000e46947 */ /* 0x000fea0003800000 */
[----:B------:R-:W-:Y:S01]  /*5390*/  LEA R11, R11, UR27, 0x2 ;  /* 0x0000001b0b0b7c11 */ /* 0x000fe2000f8e10ff */
[----:B------:R-:W-:Y:S01]  /*53a0*/  IMAD.MOV.U32 R21, RZ, RZ, RZ ;  /* 0x000000ffff157224 */ /* 0x000fe200078e00ff */
[----:B------:R-:W-:Y:S01]  /*53b0*/  LEA R20, R20, UR6, 0x6 ;  /* 0x0000000614147c11 */ /* 0x000fe2000f8e30ff */
[----:B------:R-:W-:Y:S02]  /*53c0*/  IMAD.MOV.U32 R4, RZ, RZ, R8 ;  /* 0x000000ffff047224 */ /* 0x000fe400078e0008 */
[----:B------:R-:W-:Y:S02]  /*53d0*/  IMAD.MOV.U32 R5, RZ, RZ, R0 ;  /* 0x000000ffff057224 */ /* 0x000fe400078e0000 */
[----:B------:R-:W-:Y:S02]  /*53e0*/  IMAD.MOV.U32 R6, RZ, RZ, R12 ;  /* 0x000000ffff067224 */ /* 0x000fe400078e000c */
[----:B------:R-:W-:-:S07]  /*53f0*/  IMAD.SHL.U32 R15, R11, 0x20, RZ ;  /* 0x000000200b0f7824 */ /* 0x000fce00078e00ff */
.L_x_111:
[----:B------:R-:W0:Y:S01]  /*5400*/  S2R R14, SR_CgaCtaId ;  /* 0x00000000000e7919 */ /* 0x000e220000008800 */
[----:B------:R-:W-:Y:S02]  /*5410*/  MOV R7, 0x400 ;  /* 0x0000040000077802 */ /* 0x000fe40000000f00 */
[----:B------:R-:W-:-:S13]  /*5420*/  LOP3.LUT P1, RZ, R18, 0x7f, RZ, 0xc0, !PT ;  /* 0x0000007f12ff7812 */ /* 0x000fda000782c0ff */
[----:B------:R-:W1:Y:S01]  /*5430*/  @!P1 LDC R11, c[0x0][0x500] ;  /* 0x00014000ff0b9b82 */ /* 0x000e620000000800 */
[----:B0-----:R-:W-:Y:S02]  /*5440*/  LEA R22, R14, R7, 0x18 ;  /* 0x000000070e167211 */ /* 0x001fe400078ec0ff */
[----:B------:R-:W-:-:S03]  /*5450*/  SHF.L.U32 R7, R5, 0x1f, RZ ;  /* 0x0000001f05077819 */ /* 0x000fc600000006ff */
[----:B------:R-:W-:-:S04]  /*5460*/  IMAD R14, R6, 0x8, R22 ;  /* 0x00000008060e7824 */ /* 0x000fc800078e0216 */
[----:B------:R-:W0:Y:S02]  /*5470*/  SYNCS.PHASECHK.TRANS64.TRYWAIT P0, [R14+URZ+0x48], R7 ;  /* 0x000048070e0075a7 */ /* 0x000e24000800017f */
[----:B01----:R-:W-:Y:S05]  /*5480*/  @!P0 BRA `(.L_x_109) ;  /* 0x00000010002c8947 */ /* 0x003fea0003800000 */
.L_x_133:
[----:B0-----:R-:W-:Y:S01]  /*5490*/  PRMT R7, R9, 0x9910, RZ ;  /* 0x0000991009077816 */ /* 0x001fe200000000ff */
[----:B------:R0:W-:Y:S03]  /*54a0*/  @!P1 SYNCS.ARRIVE.TRANS64 RZ, [R14+URZ], R11 ;  /* 0x0000000b0eff99a7 */ /* 0x0001e6000800003f */
[----:B------:R-:W-:-:S13]  /*54b0*/  ISETP.NE.AND P0, PT, R7, 0x2, PT ;  /* 0x000000020700780c */ /* 0x000fda0003f05270 */
[----:B0-----:R-:W-:Y:S05]  /*54c0*/  @P0 BRA `(.L_x_110) ;  /* 0x0000000000040947 */ /* 0x001fea0003800000 */
[----:B------:R-:W-:Y:S01]  /*54d0*/  BPT.TRAP 0x1 ;  /* 0x000000040000795c */ /* 0x000fe20000300000 */
.L_x_110:
[----:B------:R-:W-:Y:S01]  /*54e0*/  LEA R7, R6, UR27, 0x2 ;  /* 0x0000001b06077c11 */ /* 0x000fe2000f8e10ff */
[----:B------:R-:W-:Y:S01]  /*54f0*/  VIADD R4, R4, 0xffffffff ;  /* 0xffffffff04047836 */ /* 0x000fe20000000000 */
[----:B------:R-:W-:Y:S01]  /*5500*/  R2UR UR25, R15 ;  /* 0x000000000f1972ca */ /* 0x000fe200000e0000 */
[----:B------:R-:W-:Y:S01]  /*5510*/  UIADD3 UR14, UP0, UR28, 0xf0, URZ ;  /* 0x000000f01c0e7890 */ /* 0x000fe2000ff1e03f */
[----:B------:R-:W-:Y:S01]  /*5520*/  R2UR UR9, R14 ;  /* 0x000000000e0972ca */ /* 0x000fe200000e0000 */
[----:B------:R-:W-:Y:S01]  /*5530*/  IMAD.SHL.U32 R7, R7, 0x400, RZ ;  /* 0x0000040007077824 */ /* 0x000fe200078e00ff */
[----:B------:R-:W-:Y:S01]  /*5540*/  R2UR UR10, R21 ;  /* 0x00000000150a72ca */ /* 0x000fe200000e0000 */
[----:B------:R-:W-:Y:S01]  /*5550*/  UIADD3 UR32, UP1, UR28, 0x1f0, URZ ;  /* 0x000001f01c207890 */ /* 0x000fe2000ff3e03f */
[----:B------:R-:W-:Y:S01]  /*5560*/  R2UR UR12, R13 ;  /* 0x000000000d0c72ca */ /* 0x000fe200000e0000 */
[--C-:B------:R-:W-:Y:S01]  /*5570*/  IMAD R11, R7, 0x4, R22.reuse ;  /* 0x00000004070b7824 */ /* 0x100fe200078e0216 */
[----:B------:R-:W-:Y:S01]  /*5580*/  LEA R7, R6, UR7, 0xb ;  /* 0x0000000706077c11 */ /* 0x000fe2000f8e58ff */
[----:B------:R-:W-:Y:S01]  /*5590*/  UIADD3.X UR15, URZ, UR29, URZ, UP0, !UPT ;  /* 0x0000001d3f0f7290 */ /* 0x000fe200087fe43f */
[----:B------:R-:W-:Y:S01]  /*55a0*/  R2UR UR26, R20 ;  /* 0x00000000141a72ca */ /* 0x000fe200000e0000 */
[----:B------:R-:W-:Y:S01]  /*55b0*/  UPRMT UR20, URZ, 0x5410, UR19 ;  /* 0x000054103f147896 */ /* 0x000fe20008000013 */
[----:B------:R-:W-:Y:S01]  /*55c0*/  R2UR UR8, R11 ;  /* 0x000000000b0872ca */ /* 0x000fe200000e0000 */
[----:B------:R-:W-:Y:S01]  /*55d0*/  IMAD R7, R7, 0x4, R22 ;  /* 0x0000000407077824 */ /* 0x000fe200078e0216 */
[----:B------:R-:W-:Y:S01]  /*55e0*/  ISETP.GT.AND P1, PT, R4, 0x1, PT ;  /* 0x000000010400780c */ /* 0x000fe20003f24270 */
[----:B------:R-:W-:Y:S01]  /*55f0*/  VIADD R6, R6, 0x1 ;  /* 0x0000000106067836 */ /* 0x000fe20000000000 */
[----:B------:R-:W-:Y:S01]  /*5600*/  UPRMT UR30, URZ, 0x5410, UR18 ;  /* 0x000054103f1e7896 */ /* 0x000fe20008000012 */
[----:B------:R-:W-:Y:S01]  /*5610*/  VIADD R21, R21, 0x20 ;  /* 0x0000002015157836 */ /* 0x000fe20000000000 */
[----:B------:R-:W-:Y:S01]  /*5620*/  R2UR UR11, R7 ;  /* 0x00000000070b72ca */ /* 0x000fe200000e0000 */
[----:B------:R-:W-:Y:S01]  /*5630*/  UIADD3.X UR33, URZ, UR29, URZ, UP1, !UPT ;  /* 0x0000001d3f217290 */ /* 0x000fe20008ffe43f */
[----:B------:R-:W-:Y:S01]  /*5640*/  ISETP.NE.AND P0, PT, R6, 0x9, PT ;  /* 0x000000090600780c */ /* 0x000fe20003f05270 */
[----:B------:R-:W-:Y:S01]  /*5650*/  UMOV UR16, 0x0 ;  /* 0x0000000000107882 */ /* 0x000fe20000000000 */
[----:B------:R-:W-:-:S02]  /*5660*/  UMOV UR17, 0x10000000 ;  /* 0x1000000000117882 */ /* 0x000fc40000000000 */
[----:B------:R-:W-:Y:S01]  /*5670*/  SEL R14, RZ, 0x1, P0 ;  /* 0x00000001ff0e7807 */ /* 0x000fe20000000000 */
[----:B------:R-:W-:Y:S01]  /*5680*/  UIADD3 UR8, UR8, 0x180, URZ ;  /* 0x0000018008087890 */ /* 0x000fe2000fffe03f */
[----:B------:R-:W-:Y:S02]  /*5690*/  SEL R6, R6, RZ, P0 ;  /* 0x000000ff06067207 */ /* 0x000fe40000000000 */
[----:B------:R-:W-:-:S03]  /*56a0*/  LOP3.LUT R5, R5, R14, RZ, 0x3c, !PT ;  /* 0x0000000e05057212 */ /* 0x000fc600078e3cff */
[----:B------:R-:W-:-:S03]  /*56b0*/  UIADD3 UR24, UR11, 0x24180, URZ ;  /* 0x000241800b187890 */ /* 0x000fc6000fffe03f */
[----:B------:R-:W-:Y:S02]  /*56c0*/  UMOV UR11, UR25 ;  /* 0x00000019000b7c82 */ /* 0x000fe40008000000 */
[----:B------:R0:W-:Y:S02]  /*56d0*/  UTMALDG.3D.MULTICAST [UR8], [UR14], UR20, desc[UR16] ;  /* 0x000010080e0073b4 */ /* 0x0001e40008011814 */
[----:B0-----:R-:W-:Y:S01]  /*56e0*/  UMOV UR8, UR24 ;  /* 0x0000001800087c82 */ /* 0x001fe20008000000 */
[----:B------:R-:W-:Y:S02]  /*56f0*/  UMOV UR11, UR26 ;  /* 0x0000001a000b7c82 */ /* 0x000fe40008000000 */
[----:B------:R0:W-:Y:S02]  /*5700*/  UTMALDG.3D.MULTICAST [UR8], [UR32], UR30, desc[UR16] ;  /* 0x00001008200073b4 */ /* 0x0001e4000801181e */
[----:B0-----:R-:W-:Y:S05]  /*5710*/  @P1 BRA `(.L_x_111) ;  /* 0xfffffffc00381947 */ /* 0x001fea000383ffff */
.L_x_108:
[----:B------:R-:W-:Y:S05]  /*5720*/  BSYNC B1 ;  /* 0x0000000000017941 */ /* 0x000fea0003800000 */
.L_x_107:
[----:B------:R-:W-:Y:S01]  /*5730*/  LOP3.LUT P1, RZ, R10, 0xff, RZ, 0xc0, !PT ;  /* 0x000000ff0aff7812 */ /* 0x000fe2000782c0ff */
[C---:B------:R-:W-:Y:S01]  /*5740*/  IMAD.IADD R12, R3.reuse, 0x1, R12 ;  /* 0x00000001030c7824 */ /* 0x040fe200078e020c */
[----:B------:R-:W-:Y:S01]  /*5750*/  ULDC.64 UR8, c[0x0][0x650] ;  /* 0x0001940000087ab9 */ /* 0x000fe20000000a00 */
[C---:B------:R-:W-:Y:S01]  /*5760*/  ISETP.GE.U32.AND P2, PT, R3.reuse, 0x9, PT ;  /* 0x000000090300780c */ /* 0x040fe20003f46070 */
[----:B------:R-:W-:Y:S01]  /*5770*/  BSSY B1, `(.L_x_112) ;  /* 0x000006a000017945 */ /* 0x000fe20003800000 */
[----:B------:R-:W-:Y:S01]  /*5780*/  IMAD.MOV.U32 R11, RZ, RZ, -0x1 ;  /* 0xffffffffff0b7424 */ /* 0x000fe200078e00ff */
[----:B------:R-:W-:Y:S01]  /*5790*/  ISETP.GT.U32.AND P0, PT, R12, 0x8, PT ;  /* 0x000000080c00780c */ /* 0x000fe20003f04070 */
[----:B------:R-:W-:Y:S01]  /*57a0*/  IMAD.MOV.U32 R20, RZ, RZ, -0x1 ;  /* 0xffffffffff147424 */ /* 0x000fe200078e00ff */
[----:B------:R-:W-:Y:S01]  /*57b0*/  PRMT R10, RZ, 0x7610, R10 ;  /* 0x00007610ff0a7816 */ /* 0x000fe2000000000a */
[----:B------:R-:W-:Y:S01]  /*57c0*/  IMAD.MOV.U32 R13, RZ, RZ, -0x1 ;  /* 0xffffffffff0d7424 */ /* 0x000fe200078e00ff */
[----:B------:R-:W-:-:S03]  /*57d0*/  ISETP.LT.U32.AND P0, PT, R3, 0x9, P0 ;  /* 0x000000090300780c */ /* 0x000fc60000701070 */
[----:B------:R-:W0:Y:S01]  /*57e0*/  @P1 S2R R5, SR_CgaCtaId ;  /* 0x0000000000051919 */ /* 0x000e220000008800 */
[----:B------:R-:W-:-:S04]  /*57f0*/  @P1 MOV R4, 0x400 ;  /* 0x0000040000041802 */ /* 0x000fc80000000f00 */
[----:B0-----:R-:W-:Y:S01]  /*5800*/  @P1 LEA R6, R5, R4, 0x18 ;  /* 0x0000000405061211 */ /* 0x001fe200078ec0ff */
[----:B------:R-:W-:-:S03]  /*5810*/  IMAD.WIDE.U32 R4, R12, 0x38e38e39, RZ ;  /* 0x38e38e390c047825 */ /* 0x000fc600078e00ff */
[----:B------:R0:W-:Y:S01]  /*5820*/  @P1 SYNCS.ARRIVE.TRANS64.A1T0 RZ, [R6+URZ+0xa8], RZ ;  /* 0x0000a8ff06ff19a7 */ /* 0x0001e2000810003f */
[----:B------:R-:W-:Y:S02]  /*5830*/  IADD3 R16, P1, R16, UR22, RZ ;  /* 0x0000001610107c10 */ /* 0x000fe4000ff3e0ff */
[----:B------:R-:W-:Y:S02]  /*5840*/  SHF.R.U32.HI R7, RZ, 0x1, R5 ;  /* 0x00000001ff077819 */ /* 0x000fe40000011605 */
[----:B------:R-:W-:Y:S02]  /*5850*/  SEL R5, RZ, 0x1, !P0 ;  /* 0x00000001ff057807 */ /* 0x000fe40004000000 */
[----:B------:R-:W-:Y:S01]  /*5860*/  IADD3.X R17, R17, UR21, RZ, P1, !PT ;  /* 0x0000001511117c10 */ /* 0x000fe20008ffe4ff */
[----:B------:R-:W-:Y:S01]  /*5870*/  IMAD R12, R7, -0x9, R12 ;  /* 0xfffffff7070c7824 */ /* 0x000fe200078e020c */
[----:B------:R-:W-:Y:S02]  /*5880*/  ISETP.GE.U32.AND P0, PT, R16, UR8, PT ;  /* 0x0000000810007c0c */ /* 0x000fe4000bf06070 */
[----:B------:R-:W-:-:S02]  /*5890*/  LOP3.LUT R0, R0, R5, RZ, 0x3c, !PT ;  /* 0x0000000500007212 */ /* 0x000fc400078e3cff */
[----:B------:R-:W-:Y:S02]  /*58a0*/  ISETP.GE.U32.AND.EX P0, PT, R17, UR9, PT, P0 ;  /* 0x0000000911007c0c */ /* 0x000fe4000bf06100 */
[----:B------:R-:W-:Y:S02]  /*58b0*/  @P2 LOP3.LUT R0, R0, 0x1, R7, 0x78, !PT ;  /* 0x0000000100002812 */ /* 0x000fe400078e7807 */
[----:B------:R-:W-:-:S09]  /*58c0*/  PRMT R4, RZ, 0x7610, R4 ;  /* 0x00007610ff047816 */ /* 0x000fd20000000004 */
[----:B0-----:R-:W-:Y:S05]  /*58d0*/  @P0 BRA `(.L_x_113) ;  /* 0x00000004004c0947 */ /* 0x001fea0003800000 */
[----:B------:R-:W0:Y:S01]  /*58e0*/  S2R R14, SR_CTAID.X ;  /* 0x00000000000e7919 */ /* 0x000e220000002500 */
[----:B------:R-:W-:Y:S01]  /*58f0*/  ULDC.64 UR8, c[0x0][0x628] ;  /* 0x00018a0000087ab9 */ /* 0x000fe20000000a00 */
[----:B------:R-:W1:Y:S01]  /*5900*/  LDC R15, c[0x0][0x144] ;  /* 0x00005100ff0f7b82 */ /* 0x000e620000000800 */
[----:B------:R-:W-:Y:S01]  /*5910*/  ISETP.NE.U32.AND P0, PT, RZ, UR8, PT ;  /* 0x00000008ff007c0c */ /* 0x000fe2000bf05070 */
[----:B------:R-:W2:Y:S01]  /*5920*/  S2R R11, SR_CTAID.Y ;  /* 0x00000000000b7919 */ /* 0x000ea20000002600 */
[----:B------:R-:W-:Y:S01]  /*5930*/  ULDC UR10, c[0x0][0x150] ;  /* 0x00005400000a7ab9 */ /* 0x000fe20000000800 */
[----:B------:R-:W-:Y:S01]  /*5940*/  ULDC UR11, c[0x0][0x630] ;  /* 0x00018c00000b7ab9 */ /* 0x000fe20000000800 */
[----:B------:R-:W-:Y:S01]  /*5950*/  ISETP.NE.AND.EX P0, PT, RZ, UR9, PT, P0 ;  /* 0x00000009ff007c0c */ /* 0x000fe2000bf05300 */
[----:B------:R-:W-:Y:S01]  /*5960*/  IMAD.MOV.U32 R4, RZ, RZ, R16 ;  /* 0x000000ffff047224 */ /* 0x000fe200078e0010 */
[----:B0-----:R-:W-:-:S05]  /*5970*/  I2FP.F32.U32 R5, R14 ;  /* 0x0000000e00057245 */ /* 0x001fca0000201000 */
[----:B------:R-:W-:Y:S01]  /*5980*/  FMUL R20, R5, UR10 ;  /* 0x0000000a05147c20 */ /* 0x000fe20008400000 */
[----:B------:R-:W-:-:S05]  /*5990*/  IMAD.MOV.U32 R5, RZ, RZ, R17 ;  /* 0x000000ffff057224 */ /* 0x000fca00078e0011 */
[----:B--2---:R-:W-:Y:S05]  /*59a0*/  @!P0 BRA `(.L_x_114) ;  /* 0x0000000000288947 */ /* 0x004fea0003800000 */
[----:B------:R-:W-:Y:S02]  /*59b0*/  ULDC UR10, c[0x0][0x634] ;  /* 0x00018d00000a7ab9 */ /* 0x000fe40000000800 */
[----:B------:R-:W-:-:S05]  /*59c0*/  IADD3 R5, P0, R16, UR10, RZ ;  /* 0x0000000a10057c10 */ /* 0x000fca000ff1e0ff */
[----:B------:R-:W-:-:S04]  /*59d0*/  IMAD.X R13, RZ, RZ, R17, P0 ;  /* 0x000000ffff0d7224 */ /* 0x000fc800000e0611 */
[----:B------:R-:W-:-:S04]  /*59e0*/  IMAD.WIDE.U32 R6, R13, UR8, RZ ;  /* 0x000000080d067c25 */ /* 0x000fc8000f8e00ff */
[----:B------:R-:W-:-:S04]  /*59f0*/  IMAD.WIDE.U32 R6, P0, R5, UR9, R6 ;  /* 0x0000000905067c25 */ /* 0x000fc8000f800006 */
[----:B------:R-:W-:-:S04]  /*5a00*/  IMAD.WIDE.U32 R4, R5, UR8, RZ ;  /* 0x0000000805047c25 */ /* 0x000fc8000f8e00ff */
[----:B------:R-:W-:Y:S01]  /*5a10*/  IMAD.MOV.U32 R4, RZ, RZ, R7 ;  /* 0x000000ffff047224 */ /* 0x000fe200078e0007 */
[----:B------:R-:W-:Y:S01]  /*5a20*/  IADD3 RZ, P1, R5, R6, RZ ;  /* 0x0000000605ff7210 */ /* 0x000fe20007f3e0ff */
[----:B------:R-:W-:-:S04]  /*5a30*/  IMAD.X R5, RZ, RZ, RZ, P0 ;  /* 0x000000ffff057224 */ /* 0x000fc800000e06ff */
[----:B------:R-:W-:-:S08]  /*5a40*/  IMAD.WIDE.U32.X R4, R13, UR9, R4, P1 ;  /* 0x000000090d047c25 */ /* 0x000fd000088e0404 */
.L_x_114:
[--C-:B------:R-:W-:Y:S01]  /*5a50*/  SHF.R.U64 R13, R4, UR11, R5.reuse ;  /* 0x0000000b040d7c19 */ /* 0x100fe20008001205 */
[----:B------:R-:W0:Y:S01]  /*5a60*/  F2I.U32.TRUNC.NTZ R20, R20 ;  /* 0x0000001400147305 */ /* 0x000e22000020f000 */
[----:B------:R-:W-:Y:S01]  /*5a70*/  SHF.R.U32.HI R4, RZ, UR11, R5 ;  /* 0x0000000bff047c19 */ /* 0x000fe20008011605 */
[----:B------:R-:W-:Y:S01]  /*5a80*/  ULDC.64 UR8, c[0x0][0x620] ;  /* 0x0001880000087ab9 */ /* 0x000fe20000000a00 */
[----:B------:R-:W-:Y:S01]  /*5a90*/  IADD3 R7, P0, RZ, -R13, RZ ;  /* 0x8000000dff077210 */ /* 0x000fe20007f1e0ff */
[----:B------:R-:W-:Y:S01]  /*5aa0*/  ULDC.64 UR10, c[0x0][0x640] ;  /* 0x00019000000a7ab9 */ /* 0x000fe20000000a00 */
[----:B------:R-:W2:Y:S03]  /*5ab0*/  LDC R22, c[0x0][0x148] ;  /* 0x00005200ff167b82 */ /* 0x000ea60000000800 */
[----:B------:R-:W-:Y:S01]  /*5ac0*/  IMAD.X R4, RZ, RZ, ~R4, P0 ;  /* 0x000000ffff047224 */ /* 0x000fe200000e0e04 */
[----:B------:R-:W-:-:S03]  /*5ad0*/  ISETP.NE.U32.AND P0, PT, RZ, UR10, PT ;  /* 0x0000000aff007c0c */ /* 0x000fc6000bf05070 */
[----:B------:R-:W-:Y:S01]  /*5ae0*/  IMAD R6, R4, UR8, RZ ;  /* 0x0000000804067c24 */ /* 0x000fe2000f8e02ff */
[----:B------:R-:W-:Y:S01]  /*5af0*/  ISETP.NE.AND.EX P0, PT, RZ, UR11, PT, P0 ;  /* 0x0000000bff007c0c */ /* 0x000fe2000bf05300 */
[----:B------:R-:W-:Y:S01]  /*5b00*/  IMAD.WIDE.U32 R4, R7, UR8, R16 ;  /* 0x0000000807047c25 */ /* 0x000fe2000f8e0010 */
[----:B------:R-:W-:-:S03]  /*5b10*/  ULDC UR8, c[0x0][0x618] ;  /* 0x0001860000087ab9 */ /* 0x000fc60000000800 */
[----:B------:R-:W-:Y:S01]  /*5b20*/  IMAD R7, R7, UR9, R6 ;  /* 0x0000000907077c24 */ /* 0x000fe2000f8e0206 */
[----:B------:R-:W-:Y:S01]  /*5b30*/  ULDC UR9, c[0x0][0x154] ;  /* 0x0000550000097ab9 */ /* 0x000fe20000000800 */
[----:B0-----:R-:W-:Y:S02]  /*5b40*/  IMAD.MOV R6, RZ, RZ, -R20 ;  /* 0x000000ffff067224 */ /* 0x001fe400078e0a14 */
[----:B------:R-:W-:Y:S02]  /*5b50*/  IMAD.IADD R5, R5, 0x1, R7 ;  /* 0x0000000105057824 */ /* 0x000fe400078e0207 */
[----:B-1----:R-:W-:Y:S01]  /*5b60*/  IMAD R14, R15, R6, R14 ;  /* 0x000000060f0e7224 */ /* 0x002fe200078e020e */
[----:B------:R-:W-:Y:S02]  /*5b70*/  I2FP.F32.U32 R6, R11 ;  /* 0x0000000b00067245 */ /* 0x000fe40000201000 */
[--C-:B------:R-:W-:Y:S02]  /*5b80*/  SHF.R.U64 R15, R4, UR8, R5.reuse ;  /* 0x00000008040f7c19 */ /* 0x100fe40008001205 */
[----:B------:R-:W-:Y:S01]  /*5b90*/  SHF.R.U32.HI R4, RZ, UR8, R5 ;  /* 0x00000008ff047c19 */ /* 0x000fe20008011605 */
[----:B------:R-:W-:Y:S01]  /*5ba0*/  FMUL R6, R6, UR9 ;  /* 0x0000000906067c20 */ /* 0x000fe20008400000 */
[----:B------:R-:W-:-:S02]  /*5bb0*/  ULDC UR8, c[0x0][0x608] ;  /* 0x0001820000087ab9 */ /* 0x000fc40000000800 */
[--C-:B------:R-:W-:Y:S01]  /*5bc0*/  SHF.R.U64 R21, R15, UR8, R4.reuse ;  /* 0x000000080f157c19 */ /* 0x100fe20008001204 */
[----:B------:R0:W1:Y:S01]  /*5bd0*/  F2I.U32.TRUNC.NTZ R24, R6 ;  /* 0x0000000600187305 */ /* 0x000062000020f000 */
[----:B------:R-:W-:Y:S01]  /*5be0*/  SHF.R.U32.HI R4, RZ, UR8, R4 ;  /* 0x00000008ff047c19 */ /* 0x000fe20008011604 */
[----:B------:R-:W-:-:S03]  /*5bf0*/  ULDC UR8, c[0x0][0x658] ;  /* 0x0001960000087ab9 */ /* 0x000fc60000000800 */
[--C-:B------:R-:W-:Y:S02]  /*5c00*/  SHF.R.U64 R20, R21, UR8, R4.reuse ;  /* 0x0000000815147c19 */ /* 0x100fe40008001204 */
[----:B------:R-:W-:-:S03]  /*5c10*/  SHF.R.U32.HI R23, RZ, UR8, R4 ;  /* 0x00000008ff177c19 */ /* 0x000fc60008011604 */
[----:B------:R-:W-:Y:S02]  /*5c20*/  IMAD.MOV.U32 R4, RZ, RZ, R20 ;  /* 0x000000ffff047224 */ /* 0x000fe400078e0014 */
[----:B------:R-:W-:Y:S01]  /*5c30*/  IMAD.MOV.U32 R5, RZ, RZ, R23 ;  /* 0x000000ffff057224 */ /* 0x000fe200078e0017 */
[----:B0-----:R-:W-:Y:S06]  /*5c40*/  @!P0 BRA `(.L_x_115) ;  /* 0x0000000000288947 */ /* 0x001fec0003800000 */
        /* <DEDUP_REMOVED lines=10> */
.L_x_115:
[----:B------:R-:W-:Y:S01]  /*5cf0*/  ISETP.NE.AND P0, PT, R2, 0x1, PT ;  /* 0x000000010200780c */ /* 0x000fe20003f05270 */
[----:B------:R-:W-:Y:S01]  /*5d00*/  ULDC UR8, c[0x0][0x648] ;  /* 0x0001920000087ab9 */ /* 0x000fe20000000800 */
[----:B-1----:R-:W-:Y:S01]  /*5d10*/  IMAD.MOV R24, RZ, RZ, -R24 ;  /* 0x000000ffff187224 */ /* 0x002fe200078e0a18 */
[----:B------:R-:W-:Y:S01]  /*5d20*/  SHF.R.U64 R4, R4, UR8, R5 ;  /* 0x0000000804047c19 */ /* 0x000fe20008001205 */
[----:B------:R-:W-:Y:S01]  /*5d30*/  ULDC UR8, c[0x0][0x638] ;  /* 0x00018e0000087ab9 */ /* 0x000fe20000000800 */
[----:B------:R-:W-:Y:S01]  /*5d40*/  LOP3.LUT R21, R21, UR13, RZ, 0xc0, !PT ;  /* 0x0000000d15157c12 */ /* 0x000fe2000f8ec0ff */
[----:B------:R-:W-:Y:S02]  /*5d50*/  ULDC UR9, c[0x0][0x610] ;  /* 0x0001840000097ab9 */ /* 0x000fe40000000800 */
[----:B------:R-:W-:Y:S02]  /*5d60*/  IMAD.MOV R5, RZ, RZ, -R4 ;  /* 0x000000ffff057224 */ /* 0x000fe400078e0a04 */
[----:B------:R-:W-:-:S02]  /*5d70*/  IMAD R21, R4, UR5, R21 ;  /* 0x0000000504157c24 */ /* 0x000fc4000f8e0215 */
[----:B------:R-:W-:Y:S01]  /*5d80*/  IMAD R20, R5, UR8, R20 ;  /* 0x0000000805147c24 */ /* 0x000fe2000f8e0214 */
[----:B------:R-:W-:Y:S01]  /*5d90*/  ULDC UR8, c[0x0][0x600] ;  /* 0x0001800000087ab9 */ /* 0x000fe20000000800 */
[----:B--2---:R-:W-:Y:S01]  /*5da0*/  @P0 IMAD R14, R22, R24, R11 ;  /* 0x00000018160e0224 */ /* 0x004fe200078e020b */
[----:B------:R-:W-:Y:S01]  /*5db0*/  LOP3.LUT R11, R15, UR4, RZ, 0xc0, !PT ;  /* 0x000000040f0b7c12 */ /* 0x000fe2000f8ec0ff */
[----:B------:R-:W-:Y:S02]  /*5dc0*/  IMAD.MOV.U32 R4, RZ, RZ, 0x1 ;  /* 0x00000001ff047424 */ /* 0x000fe400078e00ff */
[----:B------:R-:W-:Y:S02]  /*5dd0*/  IMAD R14, R21, UR9, R14 ;  /* 0x00000009150e7c24 */ /* 0x000fe4000f8e020e */
[----:B------:R-:W-:-:S05]  /*5de0*/  IMAD R11, R20, UR8, R11 ;  /* 0x00000008140b7c24 */ /* 0x000fca000f8e020b */
[----:B------:R-:W-:Y:S02]  /*5df0*/  SEL R20, R11, R14, !P0 ;  /* 0x0000000e0b147207 */ /* 0x000fe40004000000 */
[----:B------:R-:W-:-:S07]  /*5e00*/  SEL R11, R14, R11, !P0 ;  /* 0x0000000b0e0b7207 */ /* 0x000fce0004000000 */
.L_x_113:
[----:B------:R-:W-:Y:S05]  /*5e10*/  BSYNC B1 ;  /* 0x0000000000017941 */ /* 0x000fea0003800000 */
.L_x_112:
[----:B------:R-:W-:-:S13]  /*5e20*/  LOP3.LUT P0, RZ, R4, 0xff, RZ, 0xc0, !PT ;  /* 0x000000ff04ff7812 */ /* 0x000fda000780c0ff */
[----:B------:R-:W-:Y:S05]  /*5e30*/  @P0 BRA `(.L_x_116) ;  /* 0xfffffff400380947 */ /* 0x000fea000383ffff */
[----:B------:R-:W-:Y:S05]  /*5e40*/  BSYNC B0 ;  /* 0x0000000000007941 */ /* 0x000fea0003800000 */
.L_x_105:
[----:B------:R-:W-:-:S03]  /*5e50*/  UMOV UR8, 0xffffffff ;  /* 0xffffffff00087882 */ /* 0x000fc60000000000 */
[----:B------:R-:W-:Y:S05]  /*5e60*/  BRA.DIV UR8, `(.L_x_117) ;  /* 0x0000000608c87947 */ /* 0x000fea000b800000 */
[----:B------:R-:W-:-:S13]  /*5e70*/  ELECT P6, URZ, PT ;  /* 0x00000000003f782f */ /* 0x000fda00038c0000 */
.L_x_136:
[----:B------:R-:W-:Y:S04]  /*5e80*/  BSSY B0, `(.L_x_118) ;  /* 0x0000058000007945 */ /* 0x000fe80003800000 */
[----:B------:R-:W-:Y:S05]  /*5e90*/  @!P6 BRA `(.L_x_119) ;  /* 0x000000040058e947 */ /* 0x000fea0003800000 */
[----:B------:R-:W-:-:S04]  /*5ea0*/  LOP3.LUT R19, R19, 0x2, RZ, 0xfc, !PT ;  /* 0x0000000213137812 */ /* 0x000fc800078efcff */
[----:B------:R-:W-:-:S13]  /*5eb0*/  ISETP.NE.AND P0, PT, R19, 0x3, PT ;  /* 0x000000031300780c */ /* 0x000fda0003f05270 */
[----:B------:R-:W-:Y:S05]  /*5ec0*/  @!P0 BRA `(.L_x_120) ;  /* 0x0000000000048947 */ /* 0x000fea0003800000 */
[----:B------:R-:W-:Y:S01]  /*5ed0*/  BPT.TRAP 0x1 ;  /* 0x000000040000795c */ /* 0x000fe20000300000 */
.L_x_120:
[----:B------:R-:W0:Y:S01]  /*5ee0*/  S2R R3, SR_CgaCtaId ;  /* 0x0000000000037919 */ /* 0x000e220000008800 */
[----:B------:R-:W-:-:S04]  /*5ef0*/  MOV R2, 0x400 ;  /* 0x0000040000027802 */ /* 0x000fc80000000f00 */
[----:B0-----:R-:W-:Y:S02]  /*5f00*/  LEA R3, R3, R2, 0x18 ;  /* 0x0000000203037211 */ /* 0x001fe400078ec0ff */
[----:B------:R-:W-:-:S03]  /*5f10*/  SHF.L.U32 R2, R0, 0x1f, RZ ;  /* 0x0000001f00027819 */ /* 0x000fc600000006ff */
[----:B------:R-:W-:-:S04]  /*5f20*/  VIADD R3, R3, 0x48 ;  /* 0x0000004803037836 */ /* 0x000fc80000000000 */
[C---:B------:R-:W-:Y:S02]  /*5f30*/  IMAD R7, R12.reuse, 0x8, R3 ;  /* 0x000000080c077824 */ /* 0x040fe400078e0203 */
[----:B------:R-:W-:Y:S02]  /*5f40*/  VIADD R12, R12, 0x1 ;  /* 0x000000010c0c7836 */ /* 0x000fe40000000000 */
[----:B------:R-:W0:Y:S03]  /*5f50*/  SYNCS.PHASECHK.TRANS64.TRYWAIT P0, [R7+URZ], R2 ;  /* 0x00000002070075a7 */ /* 0x000e26000800017f */
[----:B------:R-:W-:-:S04]  /*5f60*/  ISETP.NE.AND P1, PT, R12, 0x9, PT ;  /* 0x000000090c00780c */ /* 0x000fc80003f25270 */
[----:B------:R-:W-:Y:S02]  /*5f70*/  SEL R5, RZ, 0x1, P1 ;  /* 0x00000001ff057807 */ /* 0x000fe40000800000 */
[----:B------:R-:W-:Y:S02]  /*5f80*/  SEL R12, R12, RZ, P1 ;  /* 0x000000ff0c0c7207 */ /* 0x000fe40000800000 */
[----:B------:R-:W-:-:S03]  /*5f90*/  LOP3.LUT R5, R0, R5, RZ, 0x3c, !PT ;  /* 0x0000000500057212 */ /* 0x000fc600078e3cff */
[----:B------:R-:W-:Y:S01]  /*5fa0*/  IMAD R9, R12, 0x8, R3 ;  /* 0x000000080c097824 */ /* 0x000fe200078e0203 */
[----:B------:R-:W-:Y:S01]  /*5fb0*/  SHF.L.U32 R4, R5, 0x1f, RZ ;  /* 0x0000001f05047819 */ /* 0x000fe200000006ff */
[----:B0-----:R-:W-:Y:S06]  /*5fc0*/  @!P0 BRA `(.L_x_121) ;  /* 0x0000000400908947 */ /* 0x001fec0003800000 */
.L_x_137:
[----:B------:R-:W1:Y:S01]  /*5fd0*/  SYNCS.PHASECHK.TRANS64.TRYWAIT P0, [R9+URZ], R4 ;  /* 0x00000004090075a7 */ /* 0x000e62000800017f */
[----:B------:R-:W-:-:S05]  /*5fe0*/  VIADD R0, R12, 0x1 ;  /* 0x000000010c007836 */ /* 0x000fca0000000000 */
[----:B------:R-:W-:-:S04]  /*5ff0*/  ISETP.NE.AND P1, PT, R0, 0x9, PT ;  /* 0x000000090000780c */ /* 0x000fc80003f25270 */
[----:B0-----:R-:W-:Y:S02]  /*6000*/  SEL R2, RZ, 0x1, P1 ;  /* 0x00000001ff027807 */ /* 0x001fe40000800000 */
[----:B------:R-:W-:Y:S02]  /*6010*/  SEL R0, R0, RZ, P1 ;  /* 0x000000ff00007207 */ /* 0x000fe40000800000 */
[----:B------:R-:W-:-:S03]  /*6020*/  LOP3.LUT R7, R5, R2, RZ, 0x3c, !PT ;  /* 0x0000000205077212 */ /* 0x000fc600078e3cff */
[----:B------:R-:W-:Y:S01]  /*6030*/  IMAD R6, R0, 0x8, R3 ;  /* 0x0000000800067824 */ /* 0x000fe200078e0203 */
[----:B------:R-:W-:Y:S01]  /*6040*/  SHF.L.U32 R5, R7, 0x1f, RZ ;  /* 0x0000001f07057819 */ /* 0x000fe200000006ff */
[----:B-1----:R-:W-:Y:S06]  /*6050*/  @!P0 BRA `(.L_x_122) ;  /* 0x0000000400808947 */ /* 0x002fec0003800000 */
.L_x_138:
[----:B------:R-:W1:Y:S01]  /*6060*/  SYNCS.PHASECHK.TRANS64.TRYWAIT P0, [R6+URZ], R5 ;  /* 0x00000005060075a7 */ /* 0x000e62000800017f */
[----:B------:R-:W-:-:S05]  /*6070*/  VIADD R0, R0, 0x1 ;  /* 0x0000000100007836 */ /* 0x000fca0000000000 */
[----:B------:R-:W-:-:S04]  /*6080*/  ISETP.NE.AND P1, PT, R0, 0x9, PT ;  /* 0x000000090000780c */ /* 0x000fc80003f25270 */
[----:B------:R-:W-:Y:S02]  /*6090*/  SEL R2, RZ, 0x1, P1 ;  /* 0x00000001ff027807 */ /* 0x000fe40000800000 */
[----:B------:R-:W-:Y:S02]  /*60a0*/  SEL R0, R0, RZ, P1 ;  /* 0x000000ff00007207 */ /* 0x000fe40000800000 */
[----:B------:R-:W-:-:S03]  /*60b0*/  LOP3.LUT R7, R7, R2, RZ, 0x3c, !PT ;  /* 0x0000000207077212 */ /* 0x000fc600078e3cff */
[----:B0-----:R-:W-:Y:S01]  /*60c0*/  IMAD R9, R0, 0x8, R3 ;  /* 0x0000000800097824 */ /* 0x001fe200078e0203 */
[----:B------:R-:W-:Y:S01]  /*60d0*/  SHF.L.U32 R4, R7, 0x1f, RZ ;  /* 0x0000001f07047819 */ /* 0x000fe200000006ff */
[----:B-1----:R-:W-:Y:S06]  /*60e0*/  @!P0 BRA `(.L_x_123) ;  /* 0x0000000400708947 */ /* 0x002fec0003800000 */
.L_x_139:
        /* <DEDUP_REMOVED lines=9> */
.L_x_140:
        /* <DEDUP_REMOVED lines=9> */
.L_x_141:
        /* <DEDUP_REMOVED lines=9> */
.L_x_142:
        /* <DEDUP_REMOVED lines=9> */
.L_x_143:
[----:B------:R-:W1:Y:S01]  /*6330*/  SYNCS.PHASECHK.TRANS64.TRYWAIT P0, [R9+URZ], R4 ;  /* 0x00000004090075a7 */ /* 0x000e62000800017f */
[----:B------:R-:W-:-:S05]  /*6340*/  VIADD R0, R0, 0x1 ;  /* 0x0000000100007836 */ /* 0x000fca0000000000 */
[----:B------:R-:W-:-:S04]  /*6350*/  ISETP.NE.AND P1, PT, R0, 0x9, PT ;  /* 0x000000090000780c */ /* 0x000fc80003f25270 */
[----:B------:R-:W-:Y:S02]  /*6360*/  SEL R2, RZ, 0x1, P1 ;  /* 0x00000001ff027807 */ /* 0x000fe40000800000 */
[----:B------:R-:W-:Y:S02]  /*6370*/  SEL R0, R0, RZ, P1 ;  /* 0x000000ff00007207 */ /* 0x000fe40000800000 */
[----:B------:R-:W-:Y:S01]  /*6380*/  LOP3.LUT R2, R7, R2, RZ, 0x3c, !PT ;  /* 0x0000000207027212 */ /* 0x000fe200078e3cff */
[----:B-1----:R-:W-:Y:S06]  /*6390*/  @!P0 BRA `(.L_x_128) ;  /* 0x0000000400288947 */ /* 0x002fec0003800000 */
.L_x_144:
[----:B------:R-:W-:Y:S01]  /*63a0*/  IMAD R3, R0, 0x8, R3 ;  /* 0x0000000800037824 */ /* 0x000fe200078e0203 */
[----:B------:R-:W-:-:S07]  /*63b0*/  SHF.L.U32 R0, R2, 0x1f, RZ ;  /* 0x0000001f02007819 */ /* 0x000fce00000006ff */
.L_x_129:
[----:B--2---:R2:W3:Y:S02]  /*63c0*/  SYNCS.PHASECHK.TRANS64.TRYWAIT P0, [R3+URZ], R0 ;  /* 0x00000000030075a7 */ /* 0x0044e4000800017f */
[----:B---3--:R-:W-:Y:S05]  /*63d0*/  @!P0 NANOSLEEP.SYNCS 0x989680 ;  /* 0x009896800000895d */ /* 0x008fea0003900000 */
[----:B------:R-:W3:Y:S02]  /*63e0*/  @!P0 SYNCS.PHASECHK.TRANS64 P0, [R3+URZ], R0 ;  /* 0x00000000030085a7 */ /* 0x000ee4000800007f */
[----:B---3--:R-:W-:Y:S05]  /*63f0*/  @!P0 BRA `(.L_x_129) ;  /* 0xfffffffc00f08947 */ /* 0x008fea000383ffff */
.L_x_119:
[----:B------:R-:W-:Y:S05]  /*6400*/  BSYNC B0 ;  /* 0x0000000000007941 */ /* 0x000fea0003800000 */
.L_x_118:
[----:B------:R-:W-:Y:S05]  /*6410*/  EXIT ;  /* 0x000000000000794d */ /* 0x000fea0003800000 */
.L_x_22:
[----:B---3--:R3:W4:Y:S02]  /*6420*/  SYNCS.PHASECHK.TRANS64.TRYWAIT P1, [R3+URZ], R0 ;  /* 0x00000000030075a7 */ /* 0x008724000802017f */
[----:B----4-:R-:W-:Y:S05]  /*6430*/  @!P1 NANOSLEEP.SYNCS 0x989680 ;  /* 0x009896800000995d */ /* 0x010fea0003900000 */
[----:B------:R-:W4:Y:S02]  /*6440*/  @!P1 SYNCS.PHASECHK.TRANS64 P1, [R3+URZ], R0 ;  /* 0x00000000030095a7 */ /* 0x000f24000802007f */
[----:B----4-:R-:W-:Y:S05]  /*6450*/  @!P1 BRA `(.L_x_22) ;  /* 0xfffffffc00f09947 */ /* 0x010fea000383ffff */
[----:B------:R-:W-:Y:S05]  /*6460*/  BRA `(.L_x_21) ;  /* 0xffffffb000647947 */ /* 0x000fea000383ffff */
.L_x_27:
[----:B-1----:R1:W2:Y:S02]  /*6470*/  SYNCS.PHASECHK.TRANS64.TRYWAIT P1, [R5+URZ], R4 ;  /* 0x00000004050075a7 */ /* 0x0022a4000802017f */
[----:B--2---:R-:W-:Y:S05]  /*6480*/  @!P1 NANOSLEEP.SYNCS 0x989680 ;  /* 0x009896800000995d */ /* 0x004fea0003900000 */
[----:B------:R-:W2:Y:S02]  /*6490*/  @!P1 SYNCS.PHASECHK.TRANS64 P1, [R5+URZ], R4 ;  /* 0x00000004050095a7 */ /* 0x000ea4000802007f */
[----:B--2---:R-:W-:Y:S05]  /*64a0*/  @!P1 BRA `(.L_x_27) ;  /* 0xfffffffc00f09947 */ /* 0x004fea000383ffff */
[----:B------:R-:W-:Y:S05]  /*64b0*/  BRA `(.L_x_26) ;  /* 0xffffffb400547947 */ /* 0x000fea000383ffff */
.L_x_106:
[----:B------:R-:W-:Y:S01]  /*64c0*/  BSSY B1, `(.L_x_130) ;  /* 0x0000006000017945 */ /* 0x000fe20003800000 */
[----:B------:R-:W-:-:S07]  /*64d0*/  IMAD.MOV.U32 R15, RZ, RZ, -0x1 ;  /* 0xffffffffff0f7424 */ /* 0x000fce00078e00ff */
[----:B------:R-:W-:Y:S05]  /*64e0*/  WARPSYNC.COLLECTIVE R15, `(.L_x_131) ;  /* 0x000000000f0c7348 */ /* 0x000fea0003c00000 */
[----:B------:R-:W-:Y:S02]  /*64f0*/  ELECT P6, UR62, PT ;  /* 0x00000000003e782f */ /* 0x000fe400038c0000 */
[----:B------:R-:W-:Y:S01]  /*6500*/  MOV R14, UR62 ;  /* 0x0000003e000e7c02 */ /* 0x000fe20008000f00 */
[----:B------:R-:W-:Y:S10]  /*6510*/  ENDCOLLECTIVE ;  /* 0x000000000000791b */ /* 0x000ff40003800000 */
.L_x_131:
[----:B------:R-:W-:Y:S05]  /*6520*/  BSYNC B1 ;  /* 0x0000000000017941 */ /* 0x000fea0003800000 */
.L_x_130:
[----:B------:R-:W-:Y:S05]  /*6530*/  BRA `(.L_x_132) ;  /* 0xffffffec00847947 */ /* 0x000fea000383ffff */
.L_x_109:
[----:B0-----:R0:W1:Y:S02]  /*6540*/  SYNCS.PHASECHK.TRANS64.TRYWAIT P0, [R14+URZ+0x48], R7 ;  /* 0x000048070e0075a7 */ /* 0x001064000800017f */
[----:B-1----:R-:W-:Y:S05]  /*6550*/  @!P0 NANOSLEEP.SYNCS 0x989680 ;  /* 0x009896800000895d */ /* 0x002fea0003900000 */
[----:B------:R-:W1:Y:S02]  /*6560*/  @!P0 SYNCS.PHASECHK.TRANS64 P0, [R14+URZ+0x48], R7 ;  /* 0x000048070e0085a7 */ /* 0x000e64000800007f */
[----:B-1----:R-:W-:Y:S05]  /*6570*/  @!P0 BRA `(.L_x_109) ;  /* 0xfffffffc00f08947 */ /* 0x002fea000383ffff */
[----:B------:R-:W-:Y:S05]  /*6580*/  BRA `(.L_x_133) ;  /* 0xffffffec00c07947 */ /* 0x000fea000383ffff */
.L_x_117:
[----:B------:R-:W-:Y:S01]  /*6590*/  BSSY B0, `(.L_x_134) ;  /* 0x0000006000007945 */ /* 0x000fe20003800000 */
[----:B------:R-:W-:-:S07]  /*65a0*/  IMAD.MOV.U32 R15, RZ, RZ, -0x1 ;  /* 0xffffffffff0f7424 */ /* 0x000fce00078e00ff */
[----:B------:R-:W-:Y:S05]  /*65b0*/  WARPSYNC.COLLECTIVE R15, `(.L_x_135) ;  /* 0x000000000f0c7348 */ /* 0x000fea0003c00000 */
[----:B------:R-:W-:Y:S02]  /*65c0*/  ELECT P6, UR62, PT ;  /* 0x00000000003e782f */ /* 0x000fe400038c0000 */
[----:B------:R-:W-:Y:S01]  /*65d0*/  MOV R14, UR62 ;  /* 0x0000003e000e7c02 */ /* 0x000fe20008000f00 */
[----:B------:R-:W-:Y:S10]  /*65e0*/  ENDCOLLECTIVE ;  /* 0x000000000000791b */ /* 0x000ff40003800000 */
.L_x_135:
[----:B------:R-:W-:Y:S05]  /*65f0*/  BSYNC B0 ;  /* 0x0000000000007941 */ /* 0x000fea0003800000 */
.L_x_134:
[----:B------:R-:W-:Y:S05]  /*6600*/  BRA `(.L_x_136) ;  /* 0xfffffff8001c7947 */ /* 0x000fea000383ffff */
.L_x_121:
[----:B0-----:R0:W1:Y:S02]  /*6610*/  SYNCS.PHASECHK.TRANS64.TRYWAIT P0, [R7+URZ], R2 ;  /* 0x00000002070075a7 */ /* 0x001064000800017f */
[----:B-1----:R-:W-:Y:S05]  /*6620*/  @!P0 NANOSLEEP.SYNCS 0x989680 ;  /* 0x009896800000895d */ /* 0x002fea0003900000 */
[----:B------:R-:W1:Y:S02]  /*6630*/  @!P0 SYNCS.PHASECHK.TRANS64 P0, [R7+URZ], R2 ;  /* 0x00000002070085a7 */ /* 0x000e64000800007f */
[----:B-1----:R-:W-:Y:S05]  /*6640*/  @!P0 BRA `(.L_x_121) ;  /* 0xfffffffc00f08947 */ /* 0x002fea000383ffff */
[----:B------:R-:W-:Y:S05]  /*6650*/  BRA `(.L_x_137) ;  /* 0xfffffff8005c7947 */ /* 0x000fea000383ffff */
.L_x_122:
[----:B0-----:R0:W1:Y:S02]  /*6660*/  SYNCS.PHASECHK.TRANS64.TRYWAIT P0, [R9+URZ], R4 ;  /* 0x00000004090075a7 */ /* 0x001064000800017f */
[----:B-1----:R-:W-:Y:S05]  /*6670*/  @!P0 NANOSLEEP.SYNCS 0x989680 ;  /* 0x009896800000895d */ /* 0x002fea0003900000 */
[----:B------:R-:W1:Y:S02]  /*6680*/  @!P0 SYNCS.PHASECHK.TRANS64 P0, [R9+URZ], R4 ;  /* 0x00000004090085a7 */ /* 0x000e64000800007f */
[----:B-1----:R-:W-:Y:S05]  /*6690*/  @!P0 BRA `(.L_x_122) ;  /* 0xfffffffc00f08947 */ /* 0x002fea000383ffff */
[----:B------:R-:W-:Y:S05]  /*66a0*/  BRA `(.L_x_138) ;  /* 0xfffffff8006c7947 */ /* 0x000fea000383ffff */
.L_x_123:
[----:B0-----:R0:W1:Y:S02]  /*66b0*/  SYNCS.PHASECHK.TRANS64.TRYWAIT P0, [R6+URZ], R5 ;  /* 0x00000005060075a7 */ /* 0x001064000800017f */
[----:B-1----:R-:W-:Y:S05]  /*66c0*/  @!P0 NANOSLEEP.SYNCS 0x989680 ;  /* 0x009896800000895d */ /* 0x002fea0003900000 */
[----:B------:R-:W1:Y:S02]  /*66d0*/  @!P0 SYNCS.PHASECHK.TRANS64 P0, [R6+URZ], R5 ;  /* 0x00000005060085a7 */ /* 0x000e64000800007f */
[----:B-1----:R-:W-:Y:S05]  /*66e0*/  @!P0 BRA `(.L_x_123) ;  /* 0xfffffffc00f08947 */ /* 0x002fea000383ffff */
[----:B------:R-:W-:Y:S05]  /*66f0*/  BRA `(.L_x_139) ;  /* 0xfffffff8007c7947 */ /* 0x000fea000383ffff */
.L_x_124:
[----:B0-----:R0:W1:Y:S02]  /*6700*/  SYNCS.PHASECHK.TRANS64.TRYWAIT P0, [R9+URZ], R4 ;  /* 0x00000004090075a7 */ /* 0x001064000800017f */
[----:B-1----:R-:W-:Y:S05]  /*6710*/  @!P0 NANOSLEEP.SYNCS 0x989680 ;  /* 0x009896800000895d */ /* 0x002fea0003900000 */
[----:B------:R-:W1:Y:S02]  /*6720*/  @!P0 SYNCS.PHASECHK.TRANS64 P0, [R9+URZ], R4 ;  /* 0x00000004090085a7 */ /* 0x000e64000800007f */
[----:B-1----:R-:W-:Y:S05]  /*6730*/  @!P0 BRA `(.L_x_124) ;  /* 0xfffffffc00f08947 */ /* 0x002fea000383ffff */
[----:B------:R-:W-:Y:S05]  /*6740*/  BRA `(.L_x_140) ;  /* 0xfffffff8008c7947 */ /* 0x000fea000383ffff */
.L_x_125:
[----:B0-----:R0:W1:Y:S02]  /*6750*/  SYNCS.PHASECHK.TRANS64.TRYWAIT P0, [R6+URZ], R5 ;  /* 0x00000005060075a7 */ /* 0x001064000800017f */
[----:B-1----:R-:W-:Y:S05]  /*6760*/  @!P0 NANOSLEEP.SYNCS 0x989680 ;  /* 0x009896800000895d */ /* 0x002fea0003900000 */
[----:B------:R-:W1:Y:S02]  /*6770*/  @!P0 SYNCS.PHASECHK.TRANS64 P0, [R6+URZ], R5 ;  /* 0x00000005060085a7 */ /* 0x000e64000800007f */
[----:B-1----:R-:W-:Y:S05]  /*6780*/  @!P0 BRA `(.L_x_125) ;  /* 0xfffffffc00f08947 */ /* 0x002fea000383ffff */
[----:B------:R-:W-:Y:S05]  /*6790*/  BRA `(.L_x_141) ;  /* 0xfffffff8009c7947 */ /* 0x000fea000383ffff */
.L_x_126:
[----:B0-----:R0:W1:Y:S02]  /*67a0*/  SYNCS.PHASECHK.TRANS64.TRYWAIT P0, [R9+URZ], R4 ;  /* 0x00000004090075a7 */ /* 0x001064000800017f */
[----:B-1----:R-:W-:Y:S05]  /*67b0*/  @!P0 NANOSLEEP.SYNCS 0x989680 ;  /* 0x009896800000895d */ /* 0x002fea0003900000 */
[----:B------:R-:W1:Y:S02]  /*67c0*/  @!P0 SYNCS.PHASECHK.TRANS64 P0, [R9+URZ], R4 ;  /* 0x00000004090085a7 */ /* 0x000e64000800007f */
[----:B-1----:R-:W-:Y:S05]  /*67d0*/  @!P0 BRA `(.L_x_126) ;  /* 0xfffffffc00f08947 */ /* 0x002fea000383ffff */
[----:B------:R-:W-:Y:S05]  /*67e0*/  BRA `(.L_x_142) ;  /* 0xfffffff800ac7947 */ /* 0x000fea000383ffff */
.L_x_127:
[----:B0-----:R0:W1:Y:S02]  /*67f0*/  SYNCS.PHASECHK.TRANS64.TRYWAIT P0, [R6+URZ], R5 ;  /* 0x00000005060075a7 */ /* 0x001064000800017f */
[----:B-1----:R-:W-:Y:S05]  /*6800*/  @!P0 NANOSLEEP.SYNCS 0x989680 ;  /* 0x009896800000895d */ /* 0x002fea0003900000 */
[----:B------:R-:W1:Y:S02]  /*6810*/  @!P0 SYNCS.PHASECHK.TRANS64 P0, [R6+URZ], R5 ;  /* 0x00000005060085a7 */ /* 0x000e64000800007f */
[----:B-1----:R-:W-:Y:S05]  /*6820*/  @!P0 BRA `(.L_x_127) ;  /* 0xfffffffc00f08947 */ /* 0x002fea000383ffff */
[----:B------:R-:W-:Y:S05]  /*6830*/  BRA `(.L_x_143) ;  /* 0xfffffff800bc7947 */ /* 0x000fea000383ffff */
.L_x_128:
[----:B-1----:R1:W2:Y:S02]  /*6840*/  SYNCS.PHASECHK.TRANS64.TRYWAIT P0, [R9+URZ], R4 ;  /* 0x00000004090075a7 */ /* 0x0022a4000800017f */
[----:B--2---:R-:W-:Y:S05]  /*6850*/  @!P0 NANOSLEEP.SYNCS 0x989680 ;  /* 0x009896800000895d */ /* 0x004fea0003900000 */
[----:B------:R-:W2:Y:S02]  /*6860*/  @!P0 SYNCS.PHASECHK.TRANS64 P0, [R9+URZ], R4 ;  /* 0x00000004090085a7 */ /* 0x000ea4000800007f */
[----:B--2---:R-:W-:Y:S05]  /*6870*/  @!P0 BRA `(.L_x_128) ;  /* 0xfffffffc00f08947 */ /* 0x004fea000383ffff */
[----:B------:R-:W-:Y:S05]  /*6880*/  BRA `(.L_x_144) ;  /* 0xfffffff800c47947 */ /* 0x000fea000383ffff */
.L_x_145:
[----:B------:R-:W-:-:S00]  /*6890*/  BRA `(.L_x_145) ;  /* 0xfffffffc00fc7947 */ /* 0x000fc0000383ffff */
[----:B------:R-:W-:-:S00]  /*68a0*/  NOP ;  /* 0x0000000000007918 */ /* 0x000fc00000000000 */
        /* <DEDUP_REMOVED lines=13> */
.L_x_146:


//--------------------- .nv.global.init           --------------------------
	.section	.nv.global.init,"aw",@progbits
.nv.global.init:
	.type		$str$22,@object
	.size		$str$22,($str$23 - $str$22)
$str$22:
        /*0000*/ 	.byte	0x6b, 0x5f, 0x74, 0x69, 0x6c, 0x65, 0x5f, 0x63, 0x6f, 0x75, 0x6e, 0x74, 0x20, 0x3e, 0x3d, 0x20
        /*0010*/ 	.byte	0x31, 0x00
	.type		$str$23,@object
	.size		$str$23,(__unnamed_1 - $str$23)
$str$23:
        /*0012*/ 	.byte	0x2f, 0x74, 0x6d, 0x70, 0x2f, 0x63, 0x75, 0x74, 0x6c, 0x61, 0x73, 0x73, 0x5f, 0x73, 0x77, 0x65
        /*0022*/ 	.byte	0x65, 0x70, 0x5f, 0x73, 0x72, 0x63, 0x2f, 0x69, 0x6e, 0x63, 0x6c, 0x75, 0x64, 0x65, 0x2f, 0x63
        /*0032*/ 	.byte	0x75, 0x74, 0x6c, 0x61, 0x73, 0x73, 0x2f, 0x67, 0x65, 0x6d, 0x6d, 0x2f, 0x63, 0x6f, 0x6c, 0x6c
        /*0042*/ 	.byte	0x65, 0x63, 0x74, 0x69, 0x76, 0x65, 0x2f, 0x73, 0x6d, 0x39, 0x30, 0x5f, 0x6d, 0x6d, 0x61, 0x5f
        /*0052*/ 	.byte	0x74, 0x6d, 0x61, 0x5f, 0x67, 0x6d, 0x6d, 0x61, 0x5f, 0x73, 0x73, 0x5f, 0x77, 0x61, 0x72, 0x70
        /*0062*/ 	.byte	0x73, 0x70, 0x65, 0x63, 0x69, 0x61, 0x6c, 0x69, 0x7a, 0x65, 0x64, 0x2e, 0x68, 0x70, 0x70, 0x00
	.type		__unnamed_1,@object
	.size		__unnamed_1,(.L_0 - __unnamed_1)
__unnamed_1:
        /*0072*/ 	.byte	0x76, 0x6f, 0x69, 0x64, 0x20, 0x63, 0x75, 0x74, 0x6c, 0x61, 0x73, 0x73, 0x3a, 0x3a, 0x67, 0x65
        /* <DEDUP_REMOVED lines=178> */
.L_0:


//--------------------- .nv.shared._ZN7cutlass13device_kernelINS_4gemm6kernel13GemmUniversalIN4cute5tupleIJiiiiEEENS1_10collective13CollectiveMmaINS1_34MainloopSm90TmaGmmaWarpSpecializedILi9ENS5_IJNS4_1CILi4EEESB_NSA_ILi1EEEEEENS1_35KernelTmaWarpSpecializedCooperativeEEENS5_IJNSA_ILi128EEENSA_ILi64EEENSA_ILi32EEEEEENS_10tfloat32_tENS5_IJlSC_lEEESK_SL_NS4_8TiledMMAINS4_8MMA_AtomIJNS4_4SM904GMMA29MMA_64x64x8_F32TF32TF32_SS_TNILNSP_7ScaleInE1ELSR_1EEEEEENS4_6LayoutINS5_IJNSA_ILi2EEESC_SC_EEENS5_IJSC_NSA_ILi0EEESX_EEEEENS5_IJNS4_10UnderscoreES10_S10_EEEEENS4_23SM90_TMA_LOAD_MULTICASTENS4_14ComposedLayoutINS4_7SwizzleILi3ELi4ELi3EEENS4_18smem_ptr_flag_bitsILi32EEENSU_INS5_IJNSA_ILi8EEESI_EEENS5_IJSI_SC_EEEEEEEvNS4_8identityES13_S1D_vS1E_EENS_8epilogue10collective6detail29Sm90TmaWarpSpecializedAdapterINS1H_15DefaultEpilogueISK_SL_SL_NS1G_6thread17LinearCombinationISK_Li1EffLNS1L_9ScaleType4KindE0ELNS_15FloatRoundStyleE2ESK_EENS1_15EpilogueDefaultEEEEEvvEEEEvNT_6ParamsE --------------------------
	.section	.nv.shared._ZN7cutlass13device_kernelINS_4gemm6kernel13GemmUniversalIN4cute5tupleIJiiiiEEENS1_10collective13CollectiveMmaINS1_34MainloopSm90TmaGmmaWarpSpecializedILi9ENS5_IJNS4_1CILi4EEESB_NSA_ILi1EEEEEENS1_35KernelTmaWarpSpecializedCooperativeEEENS5_IJNSA_ILi128EEENSA_ILi64EEENSA_ILi32EEEEEENS_10tfloat32_tENS5_IJlSC_lEEESK_SL_NS4_8TiledMMAINS4_8MMA_AtomIJNS4_4SM904GMMA29MMA_64x64x8_F32TF32TF32_SS_TNILNSP_7ScaleInE1ELSR_1EEEEEENS4_6LayoutINS5_IJNSA_ILi2EEESC_SC_EEENS5_IJSC_NSA_ILi0EEESX_EEEEENS5_IJNS4_10UnderscoreES10_S10_EEEEENS4_23SM90_TMA_LOAD_MULTICASTENS4_14ComposedLayoutINS4_7SwizzleILi3ELi4ELi3EEENS4_18smem_ptr_flag_bitsILi32EEENSU_INS5_IJNSA_ILi8EEESI_EEENS5_IJSI_SC_EEEEEEEvNS4_8identityES13_S1D_vS1E_EENS_8epilogue10collective6detail29Sm90TmaWarpSpecializedAdapterINS1H_15DefaultEpilogueISK_SL_SL_NS1G_6thread17LinearCombinationISK_Li1EffLNS1L_9ScaleType4KindE0ELNS_15FloatRoundStyleE2ESK_EENS1_15EpilogueDefaultEEEEEvvEEEEvNT_6ParamsE,"aw",@nobits
	.sectionflags	@""
	.align	16
	.zero		1024


//--------------------- .nv.shared.reserved.0     --------------------------
	.section	.nv.shared.reserved.0,"aw",@nobits
	.weak		__nv_reservedSMEM_offset_0_alias
	.size		__nv_reservedSMEM_offset_0_alias, 0, 0
	.other		__nv_reservedSMEM_offset_0_alias,@"STO_CUDA_RESERVED_SHARED STV_DEFAULT"
__nv_reservedSMEM_offset_0_alias:
	.zero		0


//--------------------- .nv.global                --------------------------
	.section	.nv.global,"aw",@nobits
.nv.global:
	.type		_ZN40_INTERNAL_56549a3e_4_k_cu_dad796d3_278584cute1_E,@object
	.size		_ZN40_INTERNAL_56549a3e_4_k_cu_dad796d3_278584cute1_E,(_ZN40_INTERNAL_56549a3e_4_k_cu_dad796d3_278584cuda3std3__45__cpo6cbeginE - _ZN40_INTERNAL_56549a3e_4_k_cu_dad796d3_278584cute1_E)
_ZN40_INTERNAL_56549a3e_4_k_cu_dad796d3_278584cute1_E:
	.zero		1
	.type		_ZN40_INTERNAL_56549a3e_4_k_cu_dad796d3_278584cuda3std3__45__cpo6cbeginE,@object
	.size		_ZN40_INTERNAL_56549a3e_4_k_cu_dad796d3_278584cuda3std3__45__cpo6cbeginE,(_ZN40_INTERNAL_56549a3e_4_k_cu_dad796d3_278584cuda3std3__48in_placeE - _ZN40_INTERNAL_56549a3e_4_k_cu_dad796d3_278584cuda3std3__45__cpo6cbeginE)
_ZN40_INTERNAL_56549a3e_4_k_cu_dad796d3_278584cuda3std3__45__cpo6cbeginE:
	.zero		1
	.type		_ZN40_INTERNAL_56549a3e_4_k_cu_dad796d3_278584cuda3std3__48in_placeE,@object
	.size		_ZN40_INTERNAL_56549a3e_4_k_cu_dad796d3_278584cuda3std3__48in_placeE,(_ZN40_INTERNAL_56549a3e_4_k_cu_dad796d3_278584cuda3std6ranges3__45__cpo9iter_moveE - _ZN40_INTERNAL_56549a3e_4_k_cu_dad796d3_278584cuda3std3__48in_placeE)
_ZN40_INTERNAL_56549a3e_4_k_cu_dad796d3_278584cuda3std3__48in_placeE:
	.zero		1
	.type		_ZN40_INTERNAL_56549a3e_4_k_cu_dad796d3_278584cuda3std6ranges3__45__cpo9iter_moveE,@object
	.size		_ZN40_INTERNAL_56549a3e_4_k_cu_dad796d3_278584cuda3std6ranges3__45__cpo9iter_moveE,(_ZN40_INTERNAL_56549a3e_4_k_cu_dad796d3_278584cuda3std3__45__cpo5beginE - _ZN40_INTERNAL_56549a3e_4_k_cu_dad796d3_278584cuda3std6ranges3__45__cpo9iter_moveE)
_ZN40_INTERNAL_56549a3e_4_k_cu_dad796d3_278584cuda3std6ranges3__45__cpo9iter_moveE:
	.zero		1
	.type		_ZN40_INTERNAL_56549a3e_4_k_cu_dad796d3_278584cuda3std3__45__cpo5beginE,@object
	.size		_ZN40_INTERNAL_56549a3e_4_k_cu_dad796d3_278584cuda3std3__45__cpo5beginE,(_ZN40_INTERNAL_56549a3e_4_k_cu_dad796d3_278584cuda3std3__442_GLOBAL__N__56549a3e_4_k_cu_dad796d3_278586ignoreE - _ZN40_INTERNAL_56549a3e_4_k_cu_dad796d3_278584cuda3std3__45__cpo5beginE)
_ZN40_INTERNAL_56549a3e_4_k_cu_dad796d3_278584cuda3std3__45__cpo5beginE:
	.zero		1
	.type		_ZN40_INTERNAL_56549a3e_4_k_cu_dad796d3_278584cuda3std3__442_GLOBAL__N__56549a3e_4_k_cu_dad796d3_278586ignoreE,@object
	.size		_ZN40_INTERNAL_56549a3e_4_k_cu_dad796d3_278584cuda3std3__442_GLOBAL__N__56549a3e_4_k_cu_dad796d3_278586ignoreE,(_ZN40_INTERNAL_56549a3e_4_k_cu_dad796d3_278584cute7productE - _ZN40_INTERNAL_56549a3e_4_k_cu_dad796d3_278584cuda3std3__442_GLOBAL__N__56549a3e_4_k_cu_dad796d3_278586ignoreE)
_ZN40_INTERNAL_56549a3e_4_k_cu_dad796d3_278584cuda3std3__442_GLOBAL__N__56549a3e_4_k_cu_dad796d3_278586ignoreE:
	.zero		1
	.type		_ZN40_INTERNAL_56549a3e_4_k_cu_dad796d3_278584cute7productE,@object
	.size		_ZN40_INTERNAL_56549a3e_4_k_cu_dad796d3_278584cute7productE,(_ZN40_INTERNAL_56549a3e_4_k_cu_dad796d3_278584cuda3std3__45__cpo3endE - _ZN40_INTERNAL_56549a3e_4_k_cu_dad796d3_278584cute7productE)
_ZN40_INTERNAL_56549a3e_4_k_cu_dad796d3_278584cute7productE:
	.zero		1
	.type		_ZN40_INTERNAL_56549a3e_4_k_cu_dad796d3_278584cuda3std3__45__cpo3endE,@object
	.size		_ZN40_INTERNAL_56549a3e_4_k_cu_dad796d3_278584cuda3std3__45__cpo3endE,(_ZN40_INTERNAL_56549a3e_4_k_cu_dad796d3_278584cuda3std3__419piecewise_constructE - _ZN40_INTERNAL_56549a3e_4_k_cu_dad796d3_278584cuda3std3__45__cpo3endE)
_ZN40_INTERNAL_56549a3e_4_k_cu_dad796d3_278584cuda3std3__45__cpo3endE:
	.zero		1
	.type		_ZN40_INTERNAL_56549a3e_4_k_cu_dad796d3_278584cuda3std3__419piecewise_constructE,@object
	.size		_ZN40_INTERNAL_56549a3e_4_k_cu_dad796d3_278584cuda3std3__419piecewise_constructE,(_ZN40_INTERNAL_56549a3e_4_k_cu_dad796d3_278584cuda3std3__45__cpo4cendE - _ZN40_INTERNAL_56549a3e_4_k_cu_dad796d3_278584cuda3std3__419piecewise_constructE)
_ZN40_INTERNAL_56549a3e_4_k_cu_dad796d3_278584cuda3std3__419piecewise_constructE:
	.zero		1
	.type		_ZN40_INTERNAL_56549a3e_4_k_cu_dad796d3_278584cuda3std3__45__cpo4cendE,@object
	.size		_ZN40_INTERNAL_56549a3e_4_k_cu_dad796d3_278584cuda3std3__45__cpo4cendE,(_ZN40_INTERNAL_56549a3e_4_k_cu_dad796d3_278584cuda3std6ranges3__45__cpo4swapE - _ZN40_INTERNAL_56549a3e_4_k_cu_dad796d3_278584cuda3std3__45__cpo4cendE)
_ZN40_INTERNAL_56549a3e_4_k_cu_dad796d3_278584cuda3std3__45__cpo4cendE:
	.zero		1
	.type		_ZN40_INTERNAL_56549a3e_4_k_cu_dad796d3_278584cuda3std6ranges3__45__cpo4swapE,@object
	.size		_ZN40_INTERNAL_56549a3e_4_k_cu_dad796d3_278584cuda3std6ranges3__45__cpo4swapE,(.L_8 - _ZN40_INTERNAL_56549a3e_4_k_cu_dad796d3_278584cuda3std6ranges3__45__cpo4swapE)
_ZN40_INTERNAL_56549a3e_4_k_cu_dad796d3_278584cuda3std6ranges3__45__cpo4swapE:
	.zero		1
.L_8:


//--------------------- .nv.constant0._ZN7cutlass13device_kernelINS_4gemm6kernel13GemmUniversalIN4cute5tupleIJiiiiEEENS1_10collective13CollectiveMmaINS1_34MainloopSm90TmaGmmaWarpSpecializedILi9ENS5_IJNS4_1CILi4EEESB_NSA_ILi1EEEEEENS1_35KernelTmaWarpSpecializedCooperativeEEENS5_IJNSA_ILi128EEENSA_ILi64EEENSA_ILi32EEEEEENS_10tfloat32_tENS5_IJlSC_lEEESK_SL_NS4_8TiledMMAINS4_8MMA_AtomIJNS4_4SM904GMMA29MMA_64x64x8_F32TF32TF32_SS_TNILNSP_7ScaleInE1ELSR_1EEEEEENS4_6LayoutINS5_IJNSA_ILi2EEESC_SC_EEENS5_IJSC_NSA_ILi0EEESX_EEEEENS5_IJNS4_10UnderscoreES10_S10_EEEEENS4_23SM90_TMA_LOAD_MULTICASTENS4_14ComposedLayoutINS4_7SwizzleILi3ELi4ELi3EEENS4_18smem_ptr_flag_bitsILi32EEENSU_INS5_IJNSA_ILi8EEESI_EEENS5_IJSI_SC_EEEEEEEvNS4_8identityES13_S1D_vS1E_EENS_8epilogue10collective6detail29Sm90TmaWarpSpecializedAdapterINS1H_15DefaultEpilogueISK_SL_SL_NS1G_6thread17LinearCombinationISK_Li1EffLNS1L_9ScaleType4KindE0ELNS_15FloatRoundStyleE2ESK_EENS1_15EpilogueDefaultEEEEEvvEEEEvNT_6ParamsE --------------------------
	.section	.nv.constant0._ZN7cutlass13device_kernelINS_4gemm6kernel13GemmUniversalIN4cute5tupleIJiiiiEEENS1_10collective13CollectiveMmaINS1_34MainloopSm90TmaGmmaWarpSpecializedILi9ENS5_IJNS4_1CILi4EEESB_NSA_ILi1EEEEEENS1_35KernelTmaWarpSpecializedCooperativeEEENS5_IJNSA_ILi128EEENSA_ILi64EEENSA_ILi32EEEEEENS_10tfloat32_tENS5_IJlSC_lEEESK_SL_NS4_8TiledMMAINS4_8MMA_AtomIJNS4_4SM904GMMA29MMA_64x64x8_F32TF32TF32_SS_TNILNSP_7ScaleInE1ELSR_1EEEEEENS4_6LayoutINS5_IJNSA_ILi2EEESC_SC_EEENS5_IJSC_NSA_ILi0EEESX_EEEEENS5_IJNS4_10UnderscoreES10_S10_EEEEENS4_23SM90_TMA_LOAD_MULTICASTENS4_14ComposedLayoutINS4_7SwizzleILi3ELi4ELi3EEENS4_18smem_ptr_flag_bitsILi32EEENSU_INS5_IJNSA_ILi8EEESI_EEENS5_IJSI_SC_EEEEEEEvNS4_8identityES13_S1D_vS1E_EENS_8epilogue10collective6detail29Sm90TmaWarpSpecializedAdapterINS1H_15DefaultEpilogueISK_SL_SL_NS1G_6thread17LinearCombinationISK_Li1EffLNS1L_9ScaleType4KindE0ELNS_15FloatRoundStyleE2ESK_EENS1_15EpilogueDefaultEEEEEvvEEEEvNT_6ParamsE,"a",@progbits
	.sectionflags	@""
	.align	4
.nv.constant0._ZN7cutlass13device_kernelINS_4gemm6kernel13GemmUniversalIN4cute5tupleIJiiiiEEENS1_10collective13CollectiveMmaINS1_34MainloopSm90TmaGmmaWarpSpecializedILi9ENS5_IJNS4_1CILi4EEESB_NSA_ILi1EEEEEENS1_35KernelTmaWarpSpecializedCooperativeEEENS5_IJNSA_ILi128EEENSA_ILi64EEENSA_ILi32EEEEEENS_10tfloat32_tENS5_IJlSC_lEEESK_SL_NS4_8TiledMMAINS4_8MMA_AtomIJNS4_4SM904GMMA29MMA_64x64x8_F32TF32TF32_SS_TNILNSP_7ScaleInE1ELSR_1EEEEEENS4_6LayoutINS5_IJNSA_ILi2EEESC_SC_EEENS5_IJSC_NSA_ILi0EEESX_EEEEENS5_IJNS4_10UnderscoreES10_S10_EEEEENS4_23SM90_TMA_LOAD_MULTICASTENS4_14ComposedLayoutINS4_7SwizzleILi3ELi4ELi3EEENS4_18smem_ptr_flag_bitsILi32EEENSU_INS5_IJNSA_ILi8EEESI_EEENS5_IJSI_SC_EEEEEEEvNS4_8identityES13_S1D_vS1E_EENS_8epilogue10collective6detail29Sm90TmaWarpSpecializedAdapterINS1H_15DefaultEpilogueISK_SL_SL_NS1G_6thread17LinearCombinationISK_Li1EffLNS1L_9ScaleType4KindE0ELNS_15FloatRoundStyleE2ESK_EENS1_15EpilogueDefaultEEEEEvvEEEEvNT_6ParamsE:
	.zero		1664


//--------------------- SYMBOLS --------------------------

	.type		.nv.reservedSmem.offset0,@object
	.size		.nv.reservedSmem.offset0,0x4
	.type		__assertfail,@function
